//
// Generated by NVIDIA NVVM Compiler
//
// Compiler Build ID: CL-36424714
// Cuda compilation tools, release 13.0, V13.0.88
// Based on NVVM 20.0.0
//

.version 9.0
.target sm_100
.address_size 64

	// .globl	_Z6matmulPfS_S_Pi
// _ZZ6matmulPfS_S_PiE3sAr has been demoted
// _ZZ6matmulPfS_S_PiE2sB has been demoted

.visible .entry _Z6matmulPfS_S_Pi(
	.param .u64 .ptr .align 1 _Z6matmulPfS_S_Pi_param_0,
	.param .u64 .ptr .align 1 _Z6matmulPfS_S_Pi_param_1,
	.param .u64 .ptr .align 1 _Z6matmulPfS_S_Pi_param_2,
	.param .u64 .ptr .align 1 _Z6matmulPfS_S_Pi_param_3
)
{
	.reg .pred 	%p<108>;
	.reg .b32 	%r<115>;
	.reg .b32 	%f<703>;
	.reg .b64 	%rd<52>;
	// demoted variable
	.shared .align 4 .b8 _ZZ6matmulPfS_S_PiE3sAr[8192];
	// demoted variable
	.shared .align 4 .b8 _ZZ6matmulPfS_S_PiE2sB[8192];
	ld.param.u64 	%rd9, [_Z6matmulPfS_S_Pi_param_3];
	cvta.to.global.u64 	%rd10, %rd9;
	mov.b32 	%r15, -1;
	st.global.u32 	[%rd10], %r15;
	mov.b32 	%r1, 0;
	mov.u32 	%r17, %tid.x;
	shr.u32 	%r18, %r17, 1;
	and.b32  	%r19, %r18, 14;
	shr.u32 	%r20, %r17, 6;
	shl.b32 	%r21, %r20, 5;
	or.b32  	%r22, %r19, %r21;
	mov.u32 	%r23, %ctaid.y;
	shl.b32 	%r24, %r23, 6;
	add.s32 	%r25, %r22, %r24;
	shl.b32 	%r26, %r25, 13;
$L__BB0_1:
	ld.param.u64 	%rd49, [_Z6matmulPfS_S_Pi_param_2];
	ld.param.u64 	%rd48, [_Z6matmulPfS_S_Pi_param_1];
	shl.b32 	%r2, %r1, 5;
	add.s32 	%r27, %r2, %r26;
	and.b32  	%r28, %r18, 16;
	shl.b32 	%r29, %r17, 2;
	and.b32  	%r30, %r29, 12;
	or.b32  	%r31, %r28, %r30;
	or.b32  	%r32, %r31, %r27;
	cvta.to.global.u64 	%rd1, %rd48;
	mul.wide.u32 	%rd11, %r32, 4;
	add.s64 	%rd12, %rd1, %rd11;
	ld.global.f32 	%f65, [%rd12];
	shl.b32 	%r33, %r22, 2;
	mov.u32 	%r34, _ZZ6matmulPfS_S_PiE3sAr;
	add.s32 	%r35, %r34, %r33;
	shl.b32 	%r36, %r31, 8;
	add.s32 	%r37, %r35, %r36;
	st.shared.f32 	[%r37], %f65;
	ld.global.f32 	%f66, [%rd12+4];
	st.shared.f32 	[%r37+256], %f66;
	ld.global.f32 	%f67, [%rd12+8];
	st.shared.f32 	[%r37+512], %f67;
	ld.global.f32 	%f68, [%rd12+12];
	st.shared.f32 	[%r37+768], %f68;
	add.s32 	%r38, %r32, 4;
	mul.wide.u32 	%rd13, %r38, 4;
	add.s64 	%rd14, %rd1, %rd13;
	ld.global.f32 	%f69, [%rd14];
	st.shared.f32 	[%r37+1024], %f69;
	add.s32 	%r39, %r32, 8192;
	mul.wide.u32 	%rd15, %r39, 4;
	add.s64 	%rd16, %rd1, %rd15;
	ld.global.f32 	%f70, [%rd16];
	st.shared.f32 	[%r37+4], %f70;
	ld.global.f32 	%f71, [%rd16+4];
	st.shared.f32 	[%r37+260], %f71;
	ld.global.f32 	%f72, [%rd16+8];
	st.shared.f32 	[%r37+516], %f72;
	ld.global.f32 	%f73, [%rd16+12];
	st.shared.f32 	[%r37+772], %f73;
	add.s32 	%r40, %r32, 8196;
	mul.wide.u32 	%rd17, %r40, 4;
	add.s64 	%rd18, %rd1, %rd17;
	ld.global.f32 	%f74, [%rd18];
	st.shared.f32 	[%r37+1028], %f74;
	add.s32 	%r41, %r32, 16384;
	mul.wide.u32 	%rd19, %r41, 4;
	add.s64 	%rd20, %rd1, %rd19;
	ld.global.f32 	%f75, [%rd20];
	st.shared.f32 	[%r37+8], %f75;
	ld.global.f32 	%f76, [%rd20+4];
	st.shared.f32 	[%r37+264], %f76;
	ld.global.f32 	%f77, [%rd20+8];
	st.shared.f32 	[%r37+520], %f77;
	ld.global.f32 	%f78, [%rd20+12];
	st.shared.f32 	[%r37+776], %f78;
	add.s32 	%r42, %r32, 16388;
	mul.wide.u32 	%rd21, %r42, 4;
	add.s64 	%rd22, %rd1, %rd21;
	ld.global.f32 	%f79, [%rd22];
	st.shared.f32 	[%r37+1032], %f79;
	add.s32 	%r43, %r32, 131072;
	mul.wide.u32 	%rd23, %r43, 4;
	add.s64 	%rd24, %rd1, %rd23;
	ld.global.f32 	%f80, [%rd24];
	st.shared.f32 	[%r37+64], %f80;
	ld.global.f32 	%f81, [%rd24+4];
	st.shared.f32 	[%r37+320], %f81;
	ld.global.f32 	%f82, [%rd24+8];
	st.shared.f32 	[%r37+576], %f82;
	ld.global.f32 	%f83, [%rd24+12];
	st.shared.f32 	[%r37+832], %f83;
	add.s32 	%r44, %r32, 131076;
	mul.wide.u32 	%rd25, %r44, 4;
	add.s64 	%rd26, %rd1, %rd25;
	ld.global.f32 	%f84, [%rd26];
	st.shared.f32 	[%r37+1088], %f84;
	add.s32 	%r45, %r32, 139264;
	mul.wide.u32 	%rd27, %r45, 4;
	add.s64 	%rd28, %rd1, %rd27;
	ld.global.f32 	%f85, [%rd28];
	st.shared.f32 	[%r37+68], %f85;
	ld.global.f32 	%f86, [%rd24+32772];
	st.shared.f32 	[%r37+324], %f86;
	ld.global.f32 	%f87, [%rd24+32776];
	st.shared.f32 	[%r37+580], %f87;
	ld.global.f32 	%f88, [%rd24+32780];
	st.shared.f32 	[%r37+836], %f88;
	add.s32 	%r46, %r32, 139268;
	mul.wide.u32 	%rd29, %r46, 4;
	add.s64 	%rd30, %rd1, %rd29;
	ld.global.f32 	%f89, [%rd30];
	st.shared.f32 	[%r37+1092], %f89;
	add.s32 	%r47, %r32, 147456;
	mul.wide.u32 	%rd31, %r47, 4;
	add.s64 	%rd32, %rd1, %rd31;
	ld.global.f32 	%f90, [%rd32];
	st.shared.f32 	[%r37+72], %f90;
	ld.global.f32 	%f91, [%rd32+4];
	st.shared.f32 	[%r37+328], %f91;
	ld.global.f32 	%f92, [%rd32+8];
	st.shared.f32 	[%r37+584], %f92;
	ld.global.f32 	%f93, [%rd32+12];
	st.shared.f32 	[%r37+840], %f93;
	add.s32 	%r48, %r32, 147460;
	mul.wide.u32 	%rd33, %r48, 4;
	add.s64 	%rd34, %rd1, %rd33;
	ld.global.f32 	%f94, [%rd34];
	st.shared.f32 	[%r37+1096], %f94;
	shl.b32 	%r49, %r20, 4;
	sub.s32 	%r50, %r22, %r49;
	add.s32 	%r51, %r2, %r50;
	shl.b32 	%r52, %r51, 13;
	mov.u32 	%r53, %ctaid.x;
	shl.b32 	%r3, %r53, 6;
	add.s32 	%r54, %r3, %r52;
	and.b32  	%r55, %r17, 32;
	or.b32  	%r56, %r55, %r30;
	or.b32  	%r57, %r56, %r54;
	cvta.to.global.u64 	%rd2, %rd49;
	mul.wide.u32 	%rd35, %r57, 4;
	add.s64 	%rd36, %rd2, %rd35;
	ld.global.f32 	%f95, [%rd36];
	shl.b32 	%r58, %r50, 8;
	mov.u32 	%r59, _ZZ6matmulPfS_S_PiE2sB;
	add.s32 	%r60, %r59, %r58;
	shl.b32 	%r61, %r56, 2;
	add.s32 	%r62, %r60, %r61;
	st.shared.f32 	[%r62], %f95;
	ld.global.f32 	%f96, [%rd36+4];
	st.shared.f32 	[%r62+4], %f96;
	ld.global.f32 	%f97, [%rd36+8];
	st.shared.f32 	[%r62+8], %f97;
	ld.global.f32 	%f98, [%rd36+12];
	st.shared.f32 	[%r62+12], %f98;
	add.s32 	%r63, %r57, 8192;
	mul.wide.u32 	%rd37, %r63, 4;
	add.s64 	%rd38, %rd2, %rd37;
	ld.global.f32 	%f99, [%rd38];
	st.shared.f32 	[%r62+256], %f99;
	ld.global.f32 	%f100, [%rd38+4];
	st.shared.f32 	[%r62+260], %f100;
	ld.global.f32 	%f101, [%rd38+8];
	st.shared.f32 	[%r62+264], %f101;
	ld.global.f32 	%f102, [%rd38+12];
	st.shared.f32 	[%r62+268], %f102;
	ld.global.f32 	%f103, [%rd36+64];
	st.shared.f32 	[%r62+64], %f103;
	ld.global.f32 	%f104, [%rd36+68];
	st.shared.f32 	[%r62+68], %f104;
	ld.global.f32 	%f105, [%rd36+72];
	st.shared.f32 	[%r62+72], %f105;
	ld.global.f32 	%f106, [%rd36+76];
	st.shared.f32 	[%r62+76], %f106;
	ld.global.f32 	%f107, [%rd38+64];
	st.shared.f32 	[%r62+320], %f107;
	ld.global.f32 	%f108, [%rd38+68];
	st.shared.f32 	[%r62+324], %f108;
	ld.global.f32 	%f109, [%rd38+72];
	st.shared.f32 	[%r62+328], %f109;
	ld.global.f32 	%f110, [%rd38+76];
	st.shared.f32 	[%r62+332], %f110;
	bar.sync 	0;
	mov.b32 	%r111, 0;
$L__BB0_2:
	ld.param.u64 	%rd50, [_Z6matmulPfS_S_Pi_param_3];
	cvta.to.global.u64 	%rd3, %rd50;
	shl.b32 	%r64, %r111, 2;
	add.s32 	%r5, %r34, %r64;
	mov.u32 	%r66, %ctaid.y;
	shl.b32 	%r67, %r66, 6;
	add.s32 	%r68, %r67, %r111;
	shl.b32 	%r69, %r68, 13;
	ld.shared.f32 	%f111, [%r5];
	mul.wide.u32 	%rd39, %r69, 4;
	add.s64 	%rd4, %rd1, %rd39;
	ld.global.f32 	%f112, [%rd4];
	setp.neu.f32 	%p3, %f111, %f112;
	@%p3 bra 	$L__BB0_108;
	ld.shared.f32 	%f113, [%r5+256];
	ld.global.f32 	%f114, [%rd4+4];
	setp.neu.f32 	%p4, %f113, %f114;
	@%p4 bra 	$L__BB0_108;
	ld.shared.f32 	%f115, [%r5+512];
	ld.global.f32 	%f116, [%rd4+8];
	setp.neu.f32 	%p5, %f115, %f116;
	@%p5 bra 	$L__BB0_108;
	ld.shared.f32 	%f117, [%r5+768];
	ld.global.f32 	%f118, [%rd4+12];
	setp.neu.f32 	%p6, %f117, %f118;
	@%p6 bra 	$L__BB0_108;
	ld.shared.f32 	%f119, [%r5+1024];
	ld.global.f32 	%f120, [%rd4+16];
	setp.neu.f32 	%p7, %f119, %f120;
	@%p7 bra 	$L__BB0_108;
	ld.shared.f32 	%f121, [%r5+1280];
	ld.global.f32 	%f122, [%rd4+20];
	setp.neu.f32 	%p8, %f121, %f122;
	@%p8 bra 	$L__BB0_108;
	ld.shared.f32 	%f123, [%r5+1536];
	ld.global.f32 	%f124, [%rd4+24];
	setp.neu.f32 	%p9, %f123, %f124;
	@%p9 bra 	$L__BB0_108;
	ld.shared.f32 	%f125, [%r5+1792];
	ld.global.f32 	%f126, [%rd4+28];
	setp.neu.f32 	%p10, %f125, %f126;
	@%p10 bra 	$L__BB0_108;
	ld.shared.f32 	%f127, [%r5+2048];
	ld.global.f32 	%f128, [%rd4+32];
	setp.neu.f32 	%p11, %f127, %f128;
	@%p11 bra 	$L__BB0_108;
	ld.shared.f32 	%f129, [%r5+2304];
	ld.global.f32 	%f130, [%rd4+36];
	setp.neu.f32 	%p12, %f129, %f130;
	@%p12 bra 	$L__BB0_108;
	ld.shared.f32 	%f131, [%r5+2560];
	ld.global.f32 	%f132, [%rd4+40];
	setp.neu.f32 	%p13, %f131, %f132;
	@%p13 bra 	$L__BB0_108;
	ld.shared.f32 	%f133, [%r5+2816];
	ld.global.f32 	%f134, [%rd4+44];
	setp.neu.f32 	%p14, %f133, %f134;
	@%p14 bra 	$L__BB0_108;
	ld.shared.f32 	%f135, [%r5+3072];
	ld.global.f32 	%f136, [%rd4+48];
	setp.neu.f32 	%p15, %f135, %f136;
	@%p15 bra 	$L__BB0_108;
	ld.shared.f32 	%f137, [%r5+3328];
	ld.global.f32 	%f138, [%rd4+52];
	setp.neu.f32 	%p16, %f137, %f138;
	@%p16 bra 	$L__BB0_108;
	ld.shared.f32 	%f139, [%r5+3584];
	ld.global.f32 	%f140, [%rd4+56];
	setp.neu.f32 	%p17, %f139, %f140;
	@%p17 bra 	$L__BB0_108;
	ld.shared.f32 	%f141, [%r5+3840];
	ld.global.f32 	%f142, [%rd4+60];
	setp.neu.f32 	%p18, %f141, %f142;
	@%p18 bra 	$L__BB0_108;
	ld.shared.f32 	%f143, [%r5+4096];
	ld.global.f32 	%f144, [%rd4+64];
	setp.neu.f32 	%p19, %f143, %f144;
	@%p19 bra 	$L__BB0_108;
	ld.shared.f32 	%f145, [%r5+4352];
	ld.global.f32 	%f146, [%rd4+68];
	setp.neu.f32 	%p20, %f145, %f146;
	@%p20 bra 	$L__BB0_108;
	ld.shared.f32 	%f147, [%r5+4608];
	ld.global.f32 	%f148, [%rd4+72];
	setp.neu.f32 	%p21, %f147, %f148;
	@%p21 bra 	$L__BB0_108;
	ld.shared.f32 	%f149, [%r5+4864];
	ld.global.f32 	%f150, [%rd4+76];
	setp.neu.f32 	%p22, %f149, %f150;
	@%p22 bra 	$L__BB0_108;
	ld.shared.f32 	%f151, [%r5+5120];
	ld.global.f32 	%f152, [%rd4+80];
	setp.neu.f32 	%p23, %f151, %f152;
	@%p23 bra 	$L__BB0_108;
	ld.shared.f32 	%f153, [%r5+5376];
	ld.global.f32 	%f154, [%rd4+84];
	setp.neu.f32 	%p24, %f153, %f154;
	@%p24 bra 	$L__BB0_108;
	ld.shared.f32 	%f155, [%r5+5632];
	ld.global.f32 	%f156, [%rd4+88];
	setp.neu.f32 	%p25, %f155, %f156;
	@%p25 bra 	$L__BB0_108;
	ld.shared.f32 	%f157, [%r5+5888];
	ld.global.f32 	%f158, [%rd4+92];
	setp.neu.f32 	%p26, %f157, %f158;
	@%p26 bra 	$L__BB0_108;
	ld.shared.f32 	%f159, [%r5+6144];
	ld.global.f32 	%f160, [%rd4+96];
	setp.neu.f32 	%p27, %f159, %f160;
	@%p27 bra 	$L__BB0_108;
	ld.shared.f32 	%f161, [%r5+6400];
	ld.global.f32 	%f162, [%rd4+100];
	setp.neu.f32 	%p28, %f161, %f162;
	@%p28 bra 	$L__BB0_108;
	ld.shared.f32 	%f163, [%r5+6656];
	ld.global.f32 	%f164, [%rd4+104];
	setp.neu.f32 	%p29, %f163, %f164;
	@%p29 bra 	$L__BB0_108;
	ld.shared.f32 	%f165, [%r5+6912];
	ld.global.f32 	%f166, [%rd4+108];
	setp.neu.f32 	%p30, %f165, %f166;
	@%p30 bra 	$L__BB0_108;
	ld.shared.f32 	%f167, [%r5+7168];
	ld.global.f32 	%f168, [%rd4+112];
	setp.neu.f32 	%p31, %f167, %f168;
	@%p31 bra 	$L__BB0_108;
	ld.shared.f32 	%f169, [%r5+7424];
	ld.global.f32 	%f170, [%rd4+116];
	setp.neu.f32 	%p32, %f169, %f170;
	@%p32 bra 	$L__BB0_108;
	ld.shared.f32 	%f171, [%r5+7680];
	ld.global.f32 	%f172, [%rd4+120];
	setp.neu.f32 	%p33, %f171, %f172;
	@%p33 bra 	$L__BB0_108;
	ld.shared.f32 	%f173, [%r5+7936];
	ld.global.f32 	%f174, [%rd4+124];
	setp.neu.f32 	%p34, %f173, %f174;
	@%p34 bra 	$L__BB0_108;
	add.s32 	%r111, %r111, 1;
	setp.ne.s32 	%p35, %r111, 64;
	@%p35 bra 	$L__BB0_2;
	mov.b32 	%r112, 0;
$L__BB0_36:
	shl.b32 	%r71, %r112, 8;
	add.s32 	%r8, %r59, %r71;
	add.s32 	%r73, %r2, %r112;
	shl.b32 	%r74, %r73, 13;
	add.s32 	%r75, %r3, %r74;
	ld.shared.f32 	%f175, [%r8];
	mul.wide.u32 	%rd40, %r75, 4;
	add.s64 	%rd5, %rd2, %rd40;
	ld.global.f32 	%f176, [%rd5];
	setp.neu.f32 	%p36, %f175, %f176;
	@%p36 bra 	$L__BB0_109;
	ld.shared.f32 	%f177, [%r8+4];
	ld.global.f32 	%f178, [%rd5+4];
	setp.neu.f32 	%p37, %f177, %f178;
	@%p37 bra 	$L__BB0_109;
	ld.shared.f32 	%f179, [%r8+8];
	ld.global.f32 	%f180, [%rd5+8];
	setp.neu.f32 	%p38, %f179, %f180;
	@%p38 bra 	$L__BB0_109;
	ld.shared.f32 	%f181, [%r8+12];
	ld.global.f32 	%f182, [%rd5+12];
	setp.neu.f32 	%p39, %f181, %f182;
	@%p39 bra 	$L__BB0_109;
	ld.shared.f32 	%f183, [%r8+16];
	ld.global.f32 	%f184, [%rd5+16];
	setp.neu.f32 	%p40, %f183, %f184;
	@%p40 bra 	$L__BB0_109;
	ld.shared.f32 	%f185, [%r8+20];
	ld.global.f32 	%f186, [%rd5+20];
	setp.neu.f32 	%p41, %f185, %f186;
	@%p41 bra 	$L__BB0_109;
	ld.shared.f32 	%f187, [%r8+24];
	ld.global.f32 	%f188, [%rd5+24];
	setp.neu.f32 	%p42, %f187, %f188;
	@%p42 bra 	$L__BB0_109;
	ld.shared.f32 	%f189, [%r8+28];
	ld.global.f32 	%f190, [%rd5+28];
	setp.neu.f32 	%p43, %f189, %f190;
	@%p43 bra 	$L__BB0_109;
	ld.shared.f32 	%f191, [%r8+32];
	ld.global.f32 	%f192, [%rd5+32];
	setp.neu.f32 	%p44, %f191, %f192;
	@%p44 bra 	$L__BB0_109;
	ld.shared.f32 	%f193, [%r8+36];
	ld.global.f32 	%f194, [%rd5+36];
	setp.neu.f32 	%p45, %f193, %f194;
	@%p45 bra 	$L__BB0_109;
	ld.shared.f32 	%f195, [%r8+40];
	ld.global.f32 	%f196, [%rd5+40];
	setp.neu.f32 	%p46, %f195, %f196;
	@%p46 bra 	$L__BB0_109;
	ld.shared.f32 	%f197, [%r8+44];
	ld.global.f32 	%f198, [%rd5+44];
	setp.neu.f32 	%p47, %f197, %f198;
	@%p47 bra 	$L__BB0_109;
	ld.shared.f32 	%f199, [%r8+48];
	ld.global.f32 	%f200, [%rd5+48];
	setp.neu.f32 	%p48, %f199, %f200;
	@%p48 bra 	$L__BB0_109;
	ld.shared.f32 	%f201, [%r8+52];
	ld.global.f32 	%f202, [%rd5+52];
	setp.neu.f32 	%p49, %f201, %f202;
	@%p49 bra 	$L__BB0_109;
	ld.shared.f32 	%f203, [%r8+56];
	ld.global.f32 	%f204, [%rd5+56];
	setp.neu.f32 	%p50, %f203, %f204;
	@%p50 bra 	$L__BB0_109;
	ld.shared.f32 	%f205, [%r8+60];
	ld.global.f32 	%f206, [%rd5+60];
	setp.neu.f32 	%p51, %f205, %f206;
	@%p51 bra 	$L__BB0_109;
	ld.shared.f32 	%f207, [%r8+64];
	ld.global.f32 	%f208, [%rd5+64];
	setp.neu.f32 	%p52, %f207, %f208;
	@%p52 bra 	$L__BB0_109;
	ld.shared.f32 	%f209, [%r8+68];
	ld.global.f32 	%f210, [%rd5+68];
	setp.neu.f32 	%p53, %f209, %f210;
	@%p53 bra 	$L__BB0_109;
	ld.shared.f32 	%f211, [%r8+72];
	ld.global.f32 	%f212, [%rd5+72];
	setp.neu.f32 	%p54, %f211, %f212;
	@%p54 bra 	$L__BB0_109;
	ld.shared.f32 	%f213, [%r8+76];
	ld.global.f32 	%f214, [%rd5+76];
	setp.neu.f32 	%p55, %f213, %f214;
	@%p55 bra 	$L__BB0_109;
	ld.shared.f32 	%f215, [%r8+80];
	ld.global.f32 	%f216, [%rd5+80];
	setp.neu.f32 	%p56, %f215, %f216;
	@%p56 bra 	$L__BB0_109;
	ld.shared.f32 	%f217, [%r8+84];
	ld.global.f32 	%f218, [%rd5+84];
	setp.neu.f32 	%p57, %f217, %f218;
	@%p57 bra 	$L__BB0_109;
	ld.shared.f32 	%f219, [%r8+88];
	ld.global.f32 	%f220, [%rd5+88];
	setp.neu.f32 	%p58, %f219, %f220;
	@%p58 bra 	$L__BB0_109;
	ld.shared.f32 	%f221, [%r8+92];
	ld.global.f32 	%f222, [%rd5+92];
	setp.neu.f32 	%p59, %f221, %f222;
	@%p59 bra 	$L__BB0_109;
	ld.shared.f32 	%f223, [%r8+96];
	ld.global.f32 	%f224, [%rd5+96];
	setp.neu.f32 	%p60, %f223, %f224;
	@%p60 bra 	$L__BB0_109;
	ld.shared.f32 	%f225, [%r8+100];
	ld.global.f32 	%f226, [%rd5+100];
	setp.neu.f32 	%p61, %f225, %f226;
	@%p61 bra 	$L__BB0_109;
	ld.shared.f32 	%f227, [%r8+104];
	ld.global.f32 	%f228, [%rd5+104];
	setp.neu.f32 	%p62, %f227, %f228;
	@%p62 bra 	$L__BB0_109;
	ld.shared.f32 	%f229, [%r8+108];
	ld.global.f32 	%f230, [%rd5+108];
	setp.neu.f32 	%p63, %f229, %f230;
	@%p63 bra 	$L__BB0_109;
	ld.shared.f32 	%f231, [%r8+112];
	ld.global.f32 	%f232, [%rd5+112];
	setp.neu.f32 	%p64, %f231, %f232;
	@%p64 bra 	$L__BB0_109;
	ld.shared.f32 	%f233, [%r8+116];
	ld.global.f32 	%f234, [%rd5+116];
	setp.neu.f32 	%p65, %f233, %f234;
	@%p65 bra 	$L__BB0_109;
	ld.shared.f32 	%f235, [%r8+120];
	ld.global.f32 	%f236, [%rd5+120];
	setp.neu.f32 	%p66, %f235, %f236;
	@%p66 bra 	$L__BB0_109;
	ld.shared.f32 	%f237, [%r8+124];
	ld.global.f32 	%f238, [%rd5+124];
	setp.neu.f32 	%p67, %f237, %f238;
	@%p67 bra 	$L__BB0_109;
	ld.shared.f32 	%f239, [%r8+128];
	ld.global.f32 	%f240, [%rd5+128];
	setp.neu.f32 	%p68, %f239, %f240;
	@%p68 bra 	$L__BB0_109;
	ld.shared.f32 	%f241, [%r8+132];
	ld.global.f32 	%f242, [%rd5+132];
	setp.neu.f32 	%p69, %f241, %f242;
	@%p69 bra 	$L__BB0_109;
	ld.shared.f32 	%f243, [%r8+136];
	ld.global.f32 	%f244, [%rd5+136];
	setp.neu.f32 	%p70, %f243, %f244;
	@%p70 bra 	$L__BB0_109;
	ld.shared.f32 	%f245, [%r8+140];
	ld.global.f32 	%f246, [%rd5+140];
	setp.neu.f32 	%p71, %f245, %f246;
	@%p71 bra 	$L__BB0_109;
	ld.shared.f32 	%f247, [%r8+144];
	ld.global.f32 	%f248, [%rd5+144];
	setp.neu.f32 	%p72, %f247, %f248;
	@%p72 bra 	$L__BB0_109;
	ld.shared.f32 	%f249, [%r8+148];
	ld.global.f32 	%f250, [%rd5+148];
	setp.neu.f32 	%p73, %f249, %f250;
	@%p73 bra 	$L__BB0_109;
	ld.shared.f32 	%f251, [%r8+152];
	ld.global.f32 	%f252, [%rd5+152];
	setp.neu.f32 	%p74, %f251, %f252;
	@%p74 bra 	$L__BB0_109;
	ld.shared.f32 	%f253, [%r8+156];
	ld.global.f32 	%f254, [%rd5+156];
	setp.neu.f32 	%p75, %f253, %f254;
	@%p75 bra 	$L__BB0_109;
	ld.shared.f32 	%f255, [%r8+160];
	ld.global.f32 	%f256, [%rd5+160];
	setp.neu.f32 	%p76, %f255, %f256;
	@%p76 bra 	$L__BB0_109;
	ld.shared.f32 	%f257, [%r8+164];
	ld.global.f32 	%f258, [%rd5+164];
	setp.neu.f32 	%p77, %f257, %f258;
	@%p77 bra 	$L__BB0_109;
	ld.shared.f32 	%f259, [%r8+168];
	ld.global.f32 	%f260, [%rd5+168];
	setp.neu.f32 	%p78, %f259, %f260;
	@%p78 bra 	$L__BB0_109;
	ld.shared.f32 	%f261, [%r8+172];
	ld.global.f32 	%f262, [%rd5+172];
	setp.neu.f32 	%p79, %f261, %f262;
	@%p79 bra 	$L__BB0_109;
	ld.shared.f32 	%f263, [%r8+176];
	ld.global.f32 	%f264, [%rd5+176];
	setp.neu.f32 	%p80, %f263, %f264;
	@%p80 bra 	$L__BB0_109;
	ld.shared.f32 	%f265, [%r8+180];
	ld.global.f32 	%f266, [%rd5+180];
	setp.neu.f32 	%p81, %f265, %f266;
	@%p81 bra 	$L__BB0_109;
	ld.shared.f32 	%f267, [%r8+184];
	ld.global.f32 	%f268, [%rd5+184];
	setp.neu.f32 	%p82, %f267, %f268;
	@%p82 bra 	$L__BB0_109;
	ld.shared.f32 	%f269, [%r8+188];
	ld.global.f32 	%f270, [%rd5+188];
	setp.neu.f32 	%p83, %f269, %f270;
	@%p83 bra 	$L__BB0_109;
	ld.shared.f32 	%f271, [%r8+192];
	ld.global.f32 	%f272, [%rd5+192];
	setp.neu.f32 	%p84, %f271, %f272;
	@%p84 bra 	$L__BB0_109;
	ld.shared.f32 	%f273, [%r8+196];
	ld.global.f32 	%f274, [%rd5+196];
	setp.neu.f32 	%p85, %f273, %f274;
	@%p85 bra 	$L__BB0_109;
	ld.shared.f32 	%f275, [%r8+200];
	ld.global.f32 	%f276, [%rd5+200];
	setp.neu.f32 	%p86, %f275, %f276;
	@%p86 bra 	$L__BB0_109;
	ld.shared.f32 	%f277, [%r8+204];
	ld.global.f32 	%f278, [%rd5+204];
	setp.neu.f32 	%p87, %f277, %f278;
	@%p87 bra 	$L__BB0_109;
	ld.shared.f32 	%f279, [%r8+208];
	ld.global.f32 	%f280, [%rd5+208];
	setp.neu.f32 	%p88, %f279, %f280;
	@%p88 bra 	$L__BB0_109;
	ld.shared.f32 	%f281, [%r8+212];
	ld.global.f32 	%f282, [%rd5+212];
	setp.neu.f32 	%p89, %f281, %f282;
	@%p89 bra 	$L__BB0_109;
	ld.shared.f32 	%f283, [%r8+216];
	ld.global.f32 	%f284, [%rd5+216];
	setp.neu.f32 	%p90, %f283, %f284;
	@%p90 bra 	$L__BB0_109;
	ld.shared.f32 	%f285, [%r8+220];
	ld.global.f32 	%f286, [%rd5+220];
	setp.neu.f32 	%p91, %f285, %f286;
	@%p91 bra 	$L__BB0_109;
	ld.shared.f32 	%f287, [%r8+224];
	ld.global.f32 	%f288, [%rd5+224];
	setp.neu.f32 	%p92, %f287, %f288;
	@%p92 bra 	$L__BB0_109;
	ld.shared.f32 	%f289, [%r8+228];
	ld.global.f32 	%f290, [%rd5+228];
	setp.neu.f32 	%p93, %f289, %f290;
	@%p93 bra 	$L__BB0_109;
	ld.shared.f32 	%f291, [%r8+232];
	ld.global.f32 	%f292, [%rd5+232];
	setp.neu.f32 	%p94, %f291, %f292;
	@%p94 bra 	$L__BB0_109;
	ld.shared.f32 	%f293, [%r8+236];
	ld.global.f32 	%f294, [%rd5+236];
	setp.neu.f32 	%p95, %f293, %f294;
	@%p95 bra 	$L__BB0_109;
	ld.shared.f32 	%f295, [%r8+240];
	ld.global.f32 	%f296, [%rd5+240];
	setp.neu.f32 	%p96, %f295, %f296;
	@%p96 bra 	$L__BB0_109;
	ld.shared.f32 	%f297, [%r8+244];
	ld.global.f32 	%f298, [%rd5+244];
	setp.neu.f32 	%p97, %f297, %f298;
	@%p97 bra 	$L__BB0_109;
	ld.shared.f32 	%f299, [%r8+248];
	ld.global.f32 	%f300, [%rd5+248];
	setp.neu.f32 	%p98, %f299, %f300;
	@%p98 bra 	$L__BB0_109;
	ld.shared.f32 	%f301, [%r8+252];
	ld.global.f32 	%f302, [%rd5+252];
	setp.neu.f32 	%p99, %f301, %f302;
	@%p99 bra 	$L__BB0_109;
	add.s32 	%r112, %r112, 1;
	setp.ne.s32 	%p100, %r112, 32;
	@%p100 bra 	$L__BB0_36;
	mov.b32 	%r113, 0;
	mov.pred 	%p106, -1;
$L__BB0_102:
	mov.pred 	%p1, %p106;
	mov.u32 	%r78, %tid.x;
	shr.u32 	%r79, %r78, 1;
	and.b32  	%r80, %r79, 494;
	mov.u32 	%r81, %ctaid.y;
	shl.b32 	%r82, %r81, 6;
	add.s32 	%r83, %r80, %r82;
	add.s32 	%r84, %r83, %r113;
	shl.b32 	%r85, %r113, 2;
	shl.b32 	%r86, %r78, 1;
	and.b32  	%r87, %r86, 1976;
	mov.u32 	%r88, _ZZ6matmulPfS_S_PiE3sAr;
	add.s32 	%r89, %r88, %r87;
	add.s32 	%r90, %r89, %r85;
	ld.shared.f32 	%f1, [%r90];
	ld.shared.f32 	%f2, [%r90+256];
	ld.shared.f32 	%f3, [%r90+512];
	ld.shared.f32 	%f4, [%r90+768];
	ld.shared.f32 	%f5, [%r90+1024];
	ld.shared.f32 	%f6, [%r90+1280];
	ld.shared.f32 	%f7, [%r90+1536];
	ld.shared.f32 	%f8, [%r90+1792];
	ld.shared.f32 	%f9, [%r90+2048];
	ld.shared.f32 	%f10, [%r90+2304];
	ld.shared.f32 	%f11, [%r90+2560];
	ld.shared.f32 	%f12, [%r90+2816];
	ld.shared.f32 	%f13, [%r90+3072];
	ld.shared.f32 	%f14, [%r90+3328];
	ld.shared.f32 	%f15, [%r90+3584];
	ld.shared.f32 	%f16, [%r90+3840];
	ld.shared.f32 	%f17, [%r90+4096];
	ld.shared.f32 	%f18, [%r90+4352];
	ld.shared.f32 	%f19, [%r90+4608];
	ld.shared.f32 	%f20, [%r90+4864];
	ld.shared.f32 	%f21, [%r90+5120];
	ld.shared.f32 	%f22, [%r90+5376];
	ld.shared.f32 	%f23, [%r90+5632];
	ld.shared.f32 	%f24, [%r90+5888];
	ld.shared.f32 	%f25, [%r90+6144];
	ld.shared.f32 	%f26, [%r90+6400];
	ld.shared.f32 	%f27, [%r90+6656];
	ld.shared.f32 	%f28, [%r90+6912];
	ld.shared.f32 	%f29, [%r90+7168];
	ld.shared.f32 	%f30, [%r90+7424];
	ld.shared.f32 	%f31, [%r90+7680];
	ld.shared.f32 	%f32, [%r90+7936];
	ld.shared.f32 	%f33, [%r90+4];
	ld.shared.f32 	%f34, [%r90+260];
	ld.shared.f32 	%f35, [%r90+516];
	ld.shared.f32 	%f36, [%r90+772];
	ld.shared.f32 	%f37, [%r90+1028];
	ld.shared.f32 	%f38, [%r90+1284];
	ld.shared.f32 	%f39, [%r90+1540];
	ld.shared.f32 	%f40, [%r90+1796];
	ld.shared.f32 	%f41, [%r90+2052];
	ld.shared.f32 	%f42, [%r90+2308];
	ld.shared.f32 	%f43, [%r90+2564];
	ld.shared.f32 	%f44, [%r90+2820];
	ld.shared.f32 	%f45, [%r90+3076];
	ld.shared.f32 	%f46, [%r90+3332];
	ld.shared.f32 	%f47, [%r90+3588];
	ld.shared.f32 	%f48, [%r90+3844];
	ld.shared.f32 	%f49, [%r90+4100];
	ld.shared.f32 	%f50, [%r90+4356];
	ld.shared.f32 	%f51, [%r90+4612];
	ld.shared.f32 	%f52, [%r90+4868];
	ld.shared.f32 	%f53, [%r90+5124];
	ld.shared.f32 	%f54, [%r90+5380];
	ld.shared.f32 	%f55, [%r90+5636];
	ld.shared.f32 	%f56, [%r90+5892];
	ld.shared.f32 	%f57, [%r90+6148];
	ld.shared.f32 	%f58, [%r90+6404];
	ld.shared.f32 	%f59, [%r90+6660];
	ld.shared.f32 	%f60, [%r90+6916];
	ld.shared.f32 	%f61, [%r90+7172];
	ld.shared.f32 	%f62, [%r90+7428];
	ld.shared.f32 	%f63, [%r90+7684];
	ld.shared.f32 	%f64, [%r90+7940];
	shl.b32 	%r11, %r84, 13;
	mov.b32 	%r114, 0;
	mov.pred 	%p107, -1;
$L__BB0_103:
	mov.pred 	%p2, %p107;
	ld.param.u64 	%rd47, [_Z6matmulPfS_S_Pi_param_0];
	mov.u32 	%r92, %tid.x;
	and.b32  	%r93, %r92, 32;
	shl.b32 	%r94, %r92, 2;
	and.b32  	%r95, %r94, 12;
	or.b32  	%r96, %r93, %r95;
	add.s32 	%r97, %r96, %r114;
	shl.b32 	%r98, %r97, 2;
	mov.u32 	%r99, _ZZ6matmulPfS_S_PiE2sB;
	add.s32 	%r100, %r99, %r98;
	ld.shared.f32 	%f303, [%r100];
	ld.shared.f32 	%f304, [%r100+4];
	ld.shared.f32 	%f305, [%r100+8];
	ld.shared.f32 	%f306, [%r100+12];
	ld.shared.f32 	%f307, [%r100+256];
	ld.shared.f32 	%f308, [%r100+260];
	ld.shared.f32 	%f309, [%r100+264];
	ld.shared.f32 	%f310, [%r100+268];
	ld.shared.f32 	%f311, [%r100+512];
	ld.shared.f32 	%f312, [%r100+516];
	ld.shared.f32 	%f313, [%r100+520];
	ld.shared.f32 	%f314, [%r100+524];
	ld.shared.f32 	%f315, [%r100+768];
	ld.shared.f32 	%f316, [%r100+772];
	ld.shared.f32 	%f317, [%r100+776];
	ld.shared.f32 	%f318, [%r100+780];
	ld.shared.f32 	%f319, [%r100+1024];
	ld.shared.f32 	%f320, [%r100+1028];
	ld.shared.f32 	%f321, [%r100+1032];
	ld.shared.f32 	%f322, [%r100+1036];
	ld.shared.f32 	%f323, [%r100+1280];
	ld.shared.f32 	%f324, [%r100+1284];
	ld.shared.f32 	%f325, [%r100+1288];
	ld.shared.f32 	%f326, [%r100+1292];
	ld.shared.f32 	%f327, [%r100+1536];
	ld.shared.f32 	%f328, [%r100+1540];
	ld.shared.f32 	%f329, [%r100+1544];
	ld.shared.f32 	%f330, [%r100+1548];
	ld.shared.f32 	%f331, [%r100+1792];
	ld.shared.f32 	%f332, [%r100+1796];
	ld.shared.f32 	%f333, [%r100+1800];
	ld.shared.f32 	%f334, [%r100+1804];
	ld.shared.f32 	%f335, [%r100+2048];
	ld.shared.f32 	%f336, [%r100+2052];
	ld.shared.f32 	%f337, [%r100+2056];
	ld.shared.f32 	%f338, [%r100+2060];
	ld.shared.f32 	%f339, [%r100+2304];
	ld.shared.f32 	%f340, [%r100+2308];
	ld.shared.f32 	%f341, [%r100+2312];
	ld.shared.f32 	%f342, [%r100+2316];
	ld.shared.f32 	%f343, [%r100+2560];
	ld.shared.f32 	%f344, [%r100+2564];
	ld.shared.f32 	%f345, [%r100+2568];
	ld.shared.f32 	%f346, [%r100+2572];
	ld.shared.f32 	%f347, [%r100+2816];
	ld.shared.f32 	%f348, [%r100+2820];
	ld.shared.f32 	%f349, [%r100+2824];
	ld.shared.f32 	%f350, [%r100+2828];
	ld.shared.f32 	%f351, [%r100+3072];
	ld.shared.f32 	%f352, [%r100+3076];
	ld.shared.f32 	%f353, [%r100+3080];
	ld.shared.f32 	%f354, [%r100+3084];
	ld.shared.f32 	%f355, [%r100+3328];
	ld.shared.f32 	%f356, [%r100+3332];
	ld.shared.f32 	%f357, [%r100+3336];
	ld.shared.f32 	%f358, [%r100+3340];
	ld.shared.f32 	%f359, [%r100+3584];
	ld.shared.f32 	%f360, [%r100+3588];
	ld.shared.f32 	%f361, [%r100+3592];
	ld.shared.f32 	%f362, [%r100+3596];
	ld.shared.f32 	%f363, [%r100+3840];
	ld.shared.f32 	%f364, [%r100+3844];
	ld.shared.f32 	%f365, [%r100+3848];
	ld.shared.f32 	%f366, [%r100+3852];
	ld.shared.f32 	%f367, [%r100+4096];
	ld.shared.f32 	%f368, [%r100+4100];
	ld.shared.f32 	%f369, [%r100+4104];
	ld.shared.f32 	%f370, [%r100+4108];
	ld.shared.f32 	%f371, [%r100+4352];
	ld.shared.f32 	%f372, [%r100+4356];
	ld.shared.f32 	%f373, [%r100+4360];
	ld.shared.f32 	%f374, [%r100+4364];
	ld.shared.f32 	%f375, [%r100+4608];
	ld.shared.f32 	%f376, [%r100+4612];
	ld.shared.f32 	%f377, [%r100+4616];
	ld.shared.f32 	%f378, [%r100+4620];
	ld.shared.f32 	%f379, [%r100+4864];
	ld.shared.f32 	%f380, [%r100+4868];
	ld.shared.f32 	%f381, [%r100+4872];
	ld.shared.f32 	%f382, [%r100+4876];
	ld.shared.f32 	%f383, [%r100+5120];
	ld.shared.f32 	%f384, [%r100+5124];
	ld.shared.f32 	%f385, [%r100+5128];
	ld.shared.f32 	%f386, [%r100+5132];
	ld.shared.f32 	%f387, [%r100+5376];
	ld.shared.f32 	%f388, [%r100+5380];
	ld.shared.f32 	%f389, [%r100+5384];
	ld.shared.f32 	%f390, [%r100+5388];
	ld.shared.f32 	%f391, [%r100+5632];
	ld.shared.f32 	%f392, [%r100+5636];
	ld.shared.f32 	%f393, [%r100+5640];
	ld.shared.f32 	%f394, [%r100+5644];
	ld.shared.f32 	%f395, [%r100+5888];
	ld.shared.f32 	%f396, [%r100+5892];
	ld.shared.f32 	%f397, [%r100+5896];
	ld.shared.f32 	%f398, [%r100+5900];
	ld.shared.f32 	%f399, [%r100+6144];
	ld.shared.f32 	%f400, [%r100+6148];
	ld.shared.f32 	%f401, [%r100+6152];
	ld.shared.f32 	%f402, [%r100+6156];
	ld.shared.f32 	%f403, [%r100+6400];
	ld.shared.f32 	%f404, [%r100+6404];
	ld.shared.f32 	%f405, [%r100+6408];
	ld.shared.f32 	%f406, [%r100+6412];
	ld.shared.f32 	%f407, [%r100+6656];
	ld.shared.f32 	%f408, [%r100+6660];
	ld.shared.f32 	%f409, [%r100+6664];
	ld.shared.f32 	%f410, [%r100+6668];
	ld.shared.f32 	%f411, [%r100+6912];
	ld.shared.f32 	%f412, [%r100+6916];
	ld.shared.f32 	%f413, [%r100+6920];
	ld.shared.f32 	%f414, [%r100+6924];
	ld.shared.f32 	%f415, [%r100+7168];
	ld.shared.f32 	%f416, [%r100+7172];
	ld.shared.f32 	%f417, [%r100+7176];
	ld.shared.f32 	%f418, [%r100+7180];
	ld.shared.f32 	%f419, [%r100+7424];
	ld.shared.f32 	%f420, [%r100+7428];
	ld.shared.f32 	%f421, [%r100+7432];
	ld.shared.f32 	%f422, [%r100+7436];
	ld.shared.f32 	%f423, [%r100+7680];
	ld.shared.f32 	%f424, [%r100+7684];
	ld.shared.f32 	%f425, [%r100+7688];
	ld.shared.f32 	%f426, [%r100+7692];
	ld.shared.f32 	%f427, [%r100+7936];
	ld.shared.f32 	%f428, [%r100+7940];
	ld.shared.f32 	%f429, [%r100+7944];
	ld.shared.f32 	%f430, [%r100+7948];
	fma.rn.f32 	%f431, %f1, %f303, 0f00000000;
	fma.rn.f32 	%f432, %f2, %f307, %f431;
	fma.rn.f32 	%f433, %f3, %f311, %f432;
	fma.rn.f32 	%f434, %f4, %f315, %f433;
	fma.rn.f32 	%f435, %f5, %f319, %f434;
	fma.rn.f32 	%f436, %f6, %f323, %f435;
	fma.rn.f32 	%f437, %f7, %f327, %f436;
	fma.rn.f32 	%f438, %f8, %f331, %f437;
	fma.rn.f32 	%f439, %f9, %f335, %f438;
	fma.rn.f32 	%f440, %f10, %f339, %f439;
	fma.rn.f32 	%f441, %f11, %f343, %f440;
	fma.rn.f32 	%f442, %f12, %f347, %f441;
	fma.rn.f32 	%f443, %f13, %f351, %f442;
	fma.rn.f32 	%f444, %f14, %f355, %f443;
	fma.rn.f32 	%f445, %f15, %f359, %f444;
	fma.rn.f32 	%f446, %f16, %f363, %f445;
	fma.rn.f32 	%f447, %f17, %f367, %f446;
	fma.rn.f32 	%f448, %f18, %f371, %f447;
	fma.rn.f32 	%f449, %f19, %f375, %f448;
	fma.rn.f32 	%f450, %f20, %f379, %f449;
	fma.rn.f32 	%f451, %f21, %f383, %f450;
	fma.rn.f32 	%f452, %f22, %f387, %f451;
	fma.rn.f32 	%f453, %f23, %f391, %f452;
	fma.rn.f32 	%f454, %f24, %f395, %f453;
	fma.rn.f32 	%f455, %f25, %f399, %f454;
	fma.rn.f32 	%f456, %f26, %f403, %f455;
	fma.rn.f32 	%f457, %f27, %f407, %f456;
	fma.rn.f32 	%f458, %f28, %f411, %f457;
	fma.rn.f32 	%f459, %f29, %f415, %f458;
	fma.rn.f32 	%f460, %f30, %f419, %f459;
	fma.rn.f32 	%f461, %f31, %f423, %f460;
	fma.rn.f32 	%f462, %f32, %f427, %f461;
	fma.rn.f32 	%f463, %f1, %f304, 0f00000000;
	fma.rn.f32 	%f464, %f2, %f308, %f463;
	fma.rn.f32 	%f465, %f3, %f312, %f464;
	fma.rn.f32 	%f466, %f4, %f316, %f465;
	fma.rn.f32 	%f467, %f5, %f320, %f466;
	fma.rn.f32 	%f468, %f6, %f324, %f467;
	fma.rn.f32 	%f469, %f7, %f328, %f468;
	fma.rn.f32 	%f470, %f8, %f332, %f469;
	fma.rn.f32 	%f471, %f9, %f336, %f470;
	fma.rn.f32 	%f472, %f10, %f340, %f471;
	fma.rn.f32 	%f473, %f11, %f344, %f472;
	fma.rn.f32 	%f474, %f12, %f348, %f473;
	fma.rn.f32 	%f475, %f13, %f352, %f474;
	fma.rn.f32 	%f476, %f14, %f356, %f475;
	fma.rn.f32 	%f477, %f15, %f360, %f476;
	fma.rn.f32 	%f478, %f16, %f364, %f477;
	fma.rn.f32 	%f479, %f17, %f368, %f478;
	fma.rn.f32 	%f480, %f18, %f372, %f479;
	fma.rn.f32 	%f481, %f19, %f376, %f480;
	fma.rn.f32 	%f482, %f20, %f380, %f481;
	fma.rn.f32 	%f483, %f21, %f384, %f482;
	fma.rn.f32 	%f484, %f22, %f388, %f483;
	fma.rn.f32 	%f485, %f23, %f392, %f484;
	fma.rn.f32 	%f486, %f24, %f396, %f485;
	fma.rn.f32 	%f487, %f25, %f400, %f486;
	fma.rn.f32 	%f488, %f26, %f404, %f487;
	fma.rn.f32 	%f489, %f27, %f408, %f488;
	fma.rn.f32 	%f490, %f28, %f412, %f489;
	fma.rn.f32 	%f491, %f29, %f416, %f490;
	fma.rn.f32 	%f492, %f30, %f420, %f491;
	fma.rn.f32 	%f493, %f31, %f424, %f492;
	fma.rn.f32 	%f494, %f32, %f428, %f493;
	fma.rn.f32 	%f495, %f1, %f305, 0f00000000;
	fma.rn.f32 	%f496, %f2, %f309, %f495;
	fma.rn.f32 	%f497, %f3, %f313, %f496;
	fma.rn.f32 	%f498, %f4, %f317, %f497;
	fma.rn.f32 	%f499, %f5, %f321, %f498;
	fma.rn.f32 	%f500, %f6, %f325, %f499;
	fma.rn.f32 	%f501, %f7, %f329, %f500;
	fma.rn.f32 	%f502, %f8, %f333, %f501;
	fma.rn.f32 	%f503, %f9, %f337, %f502;
	fma.rn.f32 	%f504, %f10, %f341, %f503;
	fma.rn.f32 	%f505, %f11, %f345, %f504;
	fma.rn.f32 	%f506, %f12, %f349, %f505;
	fma.rn.f32 	%f507, %f13, %f353, %f506;
	fma.rn.f32 	%f508, %f14, %f357, %f507;
	fma.rn.f32 	%f509, %f15, %f361, %f508;
	fma.rn.f32 	%f510, %f16, %f365, %f509;
	fma.rn.f32 	%f511, %f17, %f369, %f510;
	fma.rn.f32 	%f512, %f18, %f373, %f511;
	fma.rn.f32 	%f513, %f19, %f377, %f512;
	fma.rn.f32 	%f514, %f20, %f381, %f513;
	fma.rn.f32 	%f515, %f21, %f385, %f514;
	fma.rn.f32 	%f516, %f22, %f389, %f515;
	fma.rn.f32 	%f517, %f23, %f393, %f516;
	fma.rn.f32 	%f518, %f24, %f397, %f517;
	fma.rn.f32 	%f519, %f25, %f401, %f518;
	fma.rn.f32 	%f520, %f26, %f405, %f519;
	fma.rn.f32 	%f521, %f27, %f409, %f520;
	fma.rn.f32 	%f522, %f28, %f413, %f521;
	fma.rn.f32 	%f523, %f29, %f417, %f522;
	fma.rn.f32 	%f524, %f30, %f421, %f523;
	fma.rn.f32 	%f525, %f31, %f425, %f524;
	fma.rn.f32 	%f526, %f32, %f429, %f525;
	fma.rn.f32 	%f527, %f1, %f306, 0f00000000;
	fma.rn.f32 	%f528, %f2, %f310, %f527;
	fma.rn.f32 	%f529, %f3, %f314, %f528;
	fma.rn.f32 	%f530, %f4, %f318, %f529;
	fma.rn.f32 	%f531, %f5, %f322, %f530;
	fma.rn.f32 	%f532, %f6, %f326, %f531;
	fma.rn.f32 	%f533, %f7, %f330, %f532;
	fma.rn.f32 	%f534, %f8, %f334, %f533;
	fma.rn.f32 	%f535, %f9, %f338, %f534;
	fma.rn.f32 	%f536, %f10, %f342, %f535;
	fma.rn.f32 	%f537, %f11, %f346, %f536;
	fma.rn.f32 	%f538, %f12, %f350, %f537;
	fma.rn.f32 	%f539, %f13, %f354, %f538;
	fma.rn.f32 	%f540, %f14, %f358, %f539;
	fma.rn.f32 	%f541, %f15, %f362, %f540;
	fma.rn.f32 	%f542, %f16, %f366, %f541;
	fma.rn.f32 	%f543, %f17, %f370, %f542;
	fma.rn.f32 	%f544, %f18, %f374, %f543;
	fma.rn.f32 	%f545, %f19, %f378, %f544;
	fma.rn.f32 	%f546, %f20, %f382, %f545;
	fma.rn.f32 	%f547, %f21, %f386, %f546;
	fma.rn.f32 	%f548, %f22, %f390, %f547;
	fma.rn.f32 	%f549, %f23, %f394, %f548;
	fma.rn.f32 	%f550, %f24, %f398, %f549;
	fma.rn.f32 	%f551, %f25, %f402, %f550;
	fma.rn.f32 	%f552, %f26, %f406, %f551;
	fma.rn.f32 	%f553, %f27, %f410, %f552;
	fma.rn.f32 	%f554, %f28, %f414, %f553;
	fma.rn.f32 	%f555, %f29, %f418, %f554;
	fma.rn.f32 	%f556, %f30, %f422, %f555;
	fma.rn.f32 	%f557, %f31, %f426, %f556;
	fma.rn.f32 	%f558, %f32, %f430, %f557;
	fma.rn.f32 	%f559, %f33, %f303, 0f00000000;
	fma.rn.f32 	%f560, %f34, %f307, %f559;
	fma.rn.f32 	%f561, %f35, %f311, %f560;
	fma.rn.f32 	%f562, %f36, %f315, %f561;
	fma.rn.f32 	%f563, %f37, %f319, %f562;
	fma.rn.f32 	%f564, %f38, %f323, %f563;
	fma.rn.f32 	%f565, %f39, %f327, %f564;
	fma.rn.f32 	%f566, %f40, %f331, %f565;
	fma.rn.f32 	%f567, %f41, %f335, %f566;
	fma.rn.f32 	%f568, %f42, %f339, %f567;
	fma.rn.f32 	%f569, %f43, %f343, %f568;
	fma.rn.f32 	%f570, %f44, %f347, %f569;
	fma.rn.f32 	%f571, %f45, %f351, %f570;
	fma.rn.f32 	%f572, %f46, %f355, %f571;
	fma.rn.f32 	%f573, %f47, %f359, %f572;
	fma.rn.f32 	%f574, %f48, %f363, %f573;
	fma.rn.f32 	%f575, %f49, %f367, %f574;
	fma.rn.f32 	%f576, %f50, %f371, %f575;
	fma.rn.f32 	%f577, %f51, %f375, %f576;
	fma.rn.f32 	%f578, %f52, %f379, %f577;
	fma.rn.f32 	%f579, %f53, %f383, %f578;
	fma.rn.f32 	%f580, %f54, %f387, %f579;
	fma.rn.f32 	%f581, %f55, %f391, %f580;
	fma.rn.f32 	%f582, %f56, %f395, %f581;
	fma.rn.f32 	%f583, %f57, %f399, %f582;
	fma.rn.f32 	%f584, %f58, %f403, %f583;
	fma.rn.f32 	%f585, %f59, %f407, %f584;
	fma.rn.f32 	%f586, %f60, %f411, %f585;
	fma.rn.f32 	%f587, %f61, %f415, %f586;
	fma.rn.f32 	%f588, %f62, %f419, %f587;
	fma.rn.f32 	%f589, %f63, %f423, %f588;
	fma.rn.f32 	%f590, %f64, %f427, %f589;
	fma.rn.f32 	%f591, %f33, %f304, 0f00000000;
	fma.rn.f32 	%f592, %f34, %f308, %f591;
	fma.rn.f32 	%f593, %f35, %f312, %f592;
	fma.rn.f32 	%f594, %f36, %f316, %f593;
	fma.rn.f32 	%f595, %f37, %f320, %f594;
	fma.rn.f32 	%f596, %f38, %f324, %f595;
	fma.rn.f32 	%f597, %f39, %f328, %f596;
	fma.rn.f32 	%f598, %f40, %f332, %f597;
	fma.rn.f32 	%f599, %f41, %f336, %f598;
	fma.rn.f32 	%f600, %f42, %f340, %f599;
	fma.rn.f32 	%f601, %f43, %f344, %f600;
	fma.rn.f32 	%f602, %f44, %f348, %f601;
	fma.rn.f32 	%f603, %f45, %f352, %f602;
	fma.rn.f32 	%f604, %f46, %f356, %f603;
	fma.rn.f32 	%f605, %f47, %f360, %f604;
	fma.rn.f32 	%f606, %f48, %f364, %f605;
	fma.rn.f32 	%f607, %f49, %f368, %f606;
	fma.rn.f32 	%f608, %f50, %f372, %f607;
	fma.rn.f32 	%f609, %f51, %f376, %f608;
	fma.rn.f32 	%f610, %f52, %f380, %f609;
	fma.rn.f32 	%f611, %f53, %f384, %f610;
	fma.rn.f32 	%f612, %f54, %f388, %f611;
	fma.rn.f32 	%f613, %f55, %f392, %f612;
	fma.rn.f32 	%f614, %f56, %f396, %f613;
	fma.rn.f32 	%f615, %f57, %f400, %f614;
	fma.rn.f32 	%f616, %f58, %f404, %f615;
	fma.rn.f32 	%f617, %f59, %f408, %f616;
	fma.rn.f32 	%f618, %f60, %f412, %f617;
	fma.rn.f32 	%f619, %f61, %f416, %f618;
	fma.rn.f32 	%f620, %f62, %f420, %f619;
	fma.rn.f32 	%f621, %f63, %f424, %f620;
	fma.rn.f32 	%f622, %f64, %f428, %f621;
	fma.rn.f32 	%f623, %f33, %f305, 0f00000000;
	fma.rn.f32 	%f624, %f34, %f309, %f623;
	fma.rn.f32 	%f625, %f35, %f313, %f624;
	fma.rn.f32 	%f626, %f36, %f317, %f625;
	fma.rn.f32 	%f627, %f37, %f321, %f626;
	fma.rn.f32 	%f628, %f38, %f325, %f627;
	fma.rn.f32 	%f629, %f39, %f329, %f628;
	fma.rn.f32 	%f630, %f40, %f333, %f629;
	fma.rn.f32 	%f631, %f41, %f337, %f630;
	fma.rn.f32 	%f632, %f42, %f341, %f631;
	fma.rn.f32 	%f633, %f43, %f345, %f632;
	fma.rn.f32 	%f634, %f44, %f349, %f633;
	fma.rn.f32 	%f635, %f45, %f353, %f634;
	fma.rn.f32 	%f636, %f46, %f357, %f635;
	fma.rn.f32 	%f637, %f47, %f361, %f636;
	fma.rn.f32 	%f638, %f48, %f365, %f637;
	fma.rn.f32 	%f639, %f49, %f369, %f638;
	fma.rn.f32 	%f640, %f50, %f373, %f639;
	fma.rn.f32 	%f641, %f51, %f377, %f640;
	fma.rn.f32 	%f642, %f52, %f381, %f641;
	fma.rn.f32 	%f643, %f53, %f385, %f642;
	fma.rn.f32 	%f644, %f54, %f389, %f643;
	fma.rn.f32 	%f645, %f55, %f393, %f644;
	fma.rn.f32 	%f646, %f56, %f397, %f645;
	fma.rn.f32 	%f647, %f57, %f401, %f646;
	fma.rn.f32 	%f648, %f58, %f405, %f647;
	fma.rn.f32 	%f649, %f59, %f409, %f648;
	fma.rn.f32 	%f650, %f60, %f413, %f649;
	fma.rn.f32 	%f651, %f61, %f417, %f650;
	fma.rn.f32 	%f652, %f62, %f421, %f651;
	fma.rn.f32 	%f653, %f63, %f425, %f652;
	fma.rn.f32 	%f654, %f64, %f429, %f653;
	fma.rn.f32 	%f655, %f33, %f306, 0f00000000;
	fma.rn.f32 	%f656, %f34, %f310, %f655;
	fma.rn.f32 	%f657, %f35, %f314, %f656;
	fma.rn.f32 	%f658, %f36, %f318, %f657;
	fma.rn.f32 	%f659, %f37, %f322, %f658;
	fma.rn.f32 	%f660, %f38, %f326, %f659;
	fma.rn.f32 	%f661, %f39, %f330, %f660;
	fma.rn.f32 	%f662, %f40, %f334, %f661;
	fma.rn.f32 	%f663, %f41, %f338, %f662;
	fma.rn.f32 	%f664, %f42, %f342, %f663;
	fma.rn.f32 	%f665, %f43, %f346, %f664;
	fma.rn.f32 	%f666, %f44, %f350, %f665;
	fma.rn.f32 	%f667, %f45, %f354, %f666;
	fma.rn.f32 	%f668, %f46, %f358, %f667;
	fma.rn.f32 	%f669, %f47, %f362, %f668;
	fma.rn.f32 	%f670, %f48, %f366, %f669;
	fma.rn.f32 	%f671, %f49, %f370, %f670;
	fma.rn.f32 	%f672, %f50, %f374, %f671;
	fma.rn.f32 	%f673, %f51, %f378, %f672;
	fma.rn.f32 	%f674, %f52, %f382, %f673;
	fma.rn.f32 	%f675, %f53, %f386, %f674;
	fma.rn.f32 	%f676, %f54, %f390, %f675;
	fma.rn.f32 	%f677, %f55, %f394, %f676;
	fma.rn.f32 	%f678, %f56, %f398, %f677;
	fma.rn.f32 	%f679, %f57, %f402, %f678;
	fma.rn.f32 	%f680, %f58, %f406, %f679;
	fma.rn.f32 	%f681, %f59, %f410, %f680;
	fma.rn.f32 	%f682, %f60, %f414, %f681;
	fma.rn.f32 	%f683, %f61, %f418, %f682;
	fma.rn.f32 	%f684, %f62, %f422, %f683;
	fma.rn.f32 	%f685, %f63, %f426, %f684;
	fma.rn.f32 	%f686, %f64, %f430, %f685;
	mov.u32 	%r101, %ctaid.x;
	shl.b32 	%r102, %r101, 6;
	add.s32 	%r103, %r97, %r102;
	add.s32 	%r104, %r103, %r11;
	cvta.to.global.u64 	%rd41, %rd47;
	mul.wide.u32 	%rd42, %r104, 4;
	add.s64 	%rd43, %rd41, %rd42;
	ld.global.f32 	%f687, [%rd43];
	add.f32 	%f688, %f462, %f687;
	st.global.f32 	[%rd43], %f688;
	ld.global.f32 	%f689, [%rd43+4];
	add.f32 	%f690, %f494, %f689;
	st.global.f32 	[%rd43+4], %f690;
	ld.global.f32 	%f691, [%rd43+8];
	add.f32 	%f692, %f526, %f691;
	st.global.f32 	[%rd43+8], %f692;
	ld.global.f32 	%f693, [%rd43+12];
	add.f32 	%f694, %f558, %f693;
	st.global.f32 	[%rd43+12], %f694;
	add.s32 	%r105, %r104, 8192;
	mul.wide.u32 	%rd44, %r105, 4;
	add.s64 	%rd45, %rd41, %rd44;
	ld.global.f32 	%f695, [%rd45];
	add.f32 	%f696, %f590, %f695;
	st.global.f32 	[%rd45], %f696;
	ld.global.f32 	%f697, [%rd45+4];
	add.f32 	%f698, %f622, %f697;
	st.global.f32 	[%rd45+4], %f698;
	ld.global.f32 	%f699, [%rd45+8];
	add.f32 	%f700, %f654, %f699;
	st.global.f32 	[%rd45+8], %f700;
	ld.global.f32 	%f701, [%rd45+12];
	add.f32 	%f702, %f686, %f701;
	st.global.f32 	[%rd45+12], %f702;
	mov.b32 	%r114, 8;
	mov.pred 	%p107, 0;
	@%p2 bra 	$L__BB0_103;
	mov.b32 	%r113, 4;
	mov.pred 	%p106, 0;
	@%p1 bra 	$L__BB0_102;
	bar.sync 	0;
	add.s32 	%r1, %r1, 1;
	setp.ne.s32 	%p105, %r1, 256;
	@%p105 bra 	$L__BB0_1;
	ld.param.u64 	%rd51, [_Z6matmulPfS_S_Pi_param_3];
	cvta.to.global.u64 	%rd46, %rd51;
	mov.b32 	%r107, 0;
	st.global.u32 	[%rd46], %r107;
$L__BB0_107:
	ret;
$L__BB0_108:
	mov.b32 	%r109, 1;
	st.global.u32 	[%rd3], %r109;
	bra.uni 	$L__BB0_107;
$L__BB0_109:
	mov.b32 	%r108, 2;
	st.global.u32 	[%rd3], %r108;
	bra.uni 	$L__BB0_107;

}


// ===== COMPILED SASS (sm_100) =====

	.target	sm_100

	.elftype	@"ET_EXEC"


//--------------------- .note.nv.tkinfo           --------------------------
	.section	.note.nv.tkinfo,"",@"SHT_NOTE"
	.sectionflags	@"SHF_NOTE_NV_TKINFO"
	.tkinfo
        /*0018*/ 	.word	0x00000002
        /*0030*/ 	.string	""
        /*0030*/ 	.string	"ptxas"
        /*0030*/ 	.string	"Cuda compilation tools, release 13.0, V13.0.88"
        /*0030*/ 	.string	"Build cuda_13.0.r13.0/compiler.36424714_0"
        /*0030*/ 	.string	"-arch sm_100 -m 64 "



//--------------------- .note.nv.cuinfo           --------------------------
	.section	.note.nv.cuinfo,"",@"SHT_NOTE"
	.sectionflags	@"SHF_NOTE_NV_CUINFO"
        /*0018*/ 	.short	0x0002
        /*001a*/ 	.short	0x0064
        /*001c*/ 	.short	0x0082
	.zero		2


//--------------------- .nv.info                  --------------------------
	.section	.nv.info,"",@"SHT_CUDA_INFO"
	.align	4


	//----- nvinfo : EIATTR_REGCOUNT
	.align		4
        /*0000*/ 	.byte	0x04, 0x2f
        /*0002*/ 	.short	(.L_1 - .L_0)
	.align		4
.L_0:
        /*0004*/ 	.word	index@(_Z6matmulPfS_S_Pi)
        /*0008*/ 	.word	0x00000060


	//----- nvinfo : EIATTR_FRAME_SIZE
	.align		4
.L_1:
        /*000c*/ 	.byte	0x04, 0x11
        /*000e*/ 	.short	(.L_3 - .L_2)
	.align		4
.L_2:
        /*0010*/ 	.word	index@(_Z6matmulPfS_S_Pi)
        /*0014*/ 	.word	0x00000000


	//----- nvinfo : EIATTR_MIN_STACK_SIZE
	.align		4
.L_3:
        /*0018*/ 	.byte	0x04, 0x12
        /*001a*/ 	.short	(.L_5 - .L_4)
	.align		4
.L_4:
        /*001c*/ 	.word	index@(_Z6matmulPfS_S_Pi)
        /*0020*/ 	.word	0x00000000
.L_5:


//--------------------- .nv.compat                --------------------------
	.section	.nv.compat,"",@"SHT_CUDA_COMPAT_INFO"
	.align	4
        /*0000*/ 	.byte	0x02, 0x09, 0x00, 0x00, 0x02, 0x02, 0x01, 0x00, 0x02, 0x05, 0x05, 0x00, 0x03, 0x07, 0x01, 0x01
        /*0010*/ 	.byte	0x02, 0x03, 0x00, 0x00, 0x02, 0x06, 0x01, 0x00, 0x04, 0x0b, 0x08, 0x00, 0x09, 0x00, 0x00, 0x00
        /*0020*/ 	.byte	0x00, 0x00, 0x00, 0x00


//--------------------- .nv.info._Z6matmulPfS_S_Pi --------------------------
	.section	.nv.info._Z6matmulPfS_S_Pi,"",@"SHT_CUDA_INFO"
	.sectionflags	@""
	.align	4


	//----- nvinfo : EIATTR_CUDA_API_VERSION
	.align		4
        /*0000*/ 	.byte	0x04, 0x37
        /*0002*/ 	.short	(.L_7 - .L_6)
.L_6:
        /*0004*/ 	.word	0x00000082


	//----- nvinfo : EIATTR_KPARAM_INFO
	.align		4
.L_7:
        /*0008*/ 	.byte	0x04, 0x17
        /*000a*/ 	.short	(.L_9 - .L_8)
.L_8:
        /*000c*/ 	.word	0x00000000
        /*0010*/ 	.short	0x0003
        /*0012*/ 	.short	0x0018
        /*0014*/ 	.byte	0x00, 0xf5, 0x21, 0x00


	//----- nvinfo : EIATTR_KPARAM_INFO
	.align		4
.L_9:
        /*0018*/ 	.byte	0x04, 0x17
        /*001a*/ 	.short	(.L_11 - .L_10)
.L_10:
        /*001c*/ 	.word	0x00000000
        /*0020*/ 	.short	0x0002
        /*0022*/ 	.short	0x0010
        /*0024*/ 	.byte	0x00, 0xf5, 0x21, 0x00


	//----- nvinfo : EIATTR_KPARAM_INFO
	.align		4
.L_11:
        /*0028*/ 	.byte	0x04, 0x17
        /*002a*/ 	.short	(.L_13 - .L_12)
.L_12:
        /*002c*/ 	.word	0x00000000
        /*0030*/ 	.short	0x0001
        /*0032*/ 	.short	0x0008
        /*0034*/ 	.byte	0x00, 0xf5, 0x21, 0x00


	//----- nvinfo : EIATTR_KPARAM_INFO
	.align		4
.L_13:
        /*0038*/ 	.byte	0x04, 0x17
        /*003a*/ 	.short	(.L_15 - .L_14)
.L_14:
        /*003c*/ 	.word	0x00000000
        /*0040*/ 	.short	0x0000
        /*0042*/ 	.short	0x0000
        /*0044*/ 	.byte	0x00, 0xf5, 0x21, 0x00


	//----- nvinfo : EIATTR_SPARSE_MMA_MASK
	.align		4
.L_15:
        /*0048*/ 	.byte	0x03, 0x50
        /*004a*/ 	.short	0x0000


	//----- nvinfo : EIATTR_MAXREG_COUNT
	.align		4
        /*004c*/ 	.byte	0x03, 0x1b
        /*004e*/ 	.short	0x00ff


	//----- nvinfo : EIATTR_NUM_BARRIERS
	.align		4
        /*0050*/ 	.byte	0x02, 0x4c
        /*0052*/ 	.byte	0x01
	.zero		1


	//----- nvinfo : EIATTR_MERCURY_ISA_VERSION
	.align		4
        /*0054*/ 	.byte	0x03, 0x5f
        /*0056*/ 	.short	0x0101


	//----- nvinfo : EIATTR_VRC_CTA_INIT_COUNT
	.align		4
        /*0058*/ 	.byte	0x02, 0x4a
	.zero		1
	.zero		1


	//----- nvinfo : EIATTR_EXIT_INSTR_OFFSETS
	.align		4
        /*005c*/ 	.byte	0x04, 0x1c
        /*005e*/ 	.short	(.L_17 - .L_16)


	//   ....[0]....
.L_16:
        /*0060*/ 	.word	0x00003780


	//   ....[1]....
        /*0064*/ 	.word	0x000037c0


	//   ....[2]....
        /*0068*/ 	.word	0x00003800


	//----- nvinfo : EIATTR_CBANK_PARAM_SIZE
	.align		4
.L_17:
        /*006c*/ 	.byte	0x03, 0x19
        /*006e*/ 	.short	0x0020


	//----- nvinfo : EIATTR_PARAM_CBANK
	.align		4
        /*0070*/ 	.byte	0x04, 0x0a
        /*0072*/ 	.short	(.L_19 - .L_18)
	.align		4
.L_18:
        /*0074*/ 	.word	index@(.nv.constant0._Z6matmulPfS_S_Pi)
        /*0078*/ 	.short	0x0380
        /*007a*/ 	.short	0x0020


	//----- nvinfo : EIATTR_SW_WAR
	.align		4
.L_19:
        /*007c*/ 	.byte	0x04, 0x36
        /*007e*/ 	.short	(.L_21 - .L_20)
.L_20:
        /*0080*/ 	.word	0x00000008
.L_21:


//--------------------- .nv.callgraph             --------------------------
	.section	.nv.callgraph,"",@"SHT_CUDA_CALLGRAPH"
	.align	4
	.sectionentsize	8
	.align		4
        /*0000*/ 	.word	0x00000000
	.align		4
        /*0004*/ 	.word	0xffffffff
	.align		4
        /*0008*/ 	.word	0x00000000
	.align		4
        /*000c*/ 	.word	0xfffffffe
	.align		4
        /*0010*/ 	.word	0x00000000
	.align		4
        /*0014*/ 	.word	0xfffffffd
	.align		4
        /*0018*/ 	.word	0x00000000
	.align		4
        /*001c*/ 	.word	0xfffffffc


//--------------------- .text._Z6matmulPfS_S_Pi   --------------------------
	.section	.text._Z6matmulPfS_S_Pi,"ax",@progbits
	.align	128
        .global         _Z6matmulPfS_S_Pi
        .type           _Z6matmulPfS_S_Pi,@function
        .size           _Z6matmulPfS_S_Pi,(.L_x_8 - _Z6matmulPfS_S_Pi)
        .other          _Z6matmulPfS_S_Pi,@"STO_CUDA_ENTRY STV_DEFAULT"
_Z6matmulPfS_S_Pi:
.text._Z6matmulPfS_S_Pi:
[----:B------:R-:W-:Y:S01]  /*0000*/  LDC R1, c[0x0][0x37c] ;  /* 0x0000df00ff017b82 */ /* 0x000fe20000000800 */
[----:B------:R-:W0:Y:S07]  /*0010*/  S2R R80, SR_TID.X ;  /* 0x0000000000507919 */ /* 0x000e2e0000002100 */
[----:B------:R-:W1:Y:S01]  /*0020*/  LDC.64 R2, c[0x0][0x398] ;  /* 0x0000e600ff027b82 */ /* 0x000e620000000a00 */
[----:B------:R-:W1:Y:S01]  /*0030*/  LDCU.64 UR10, c[0x0][0x358] ;  /* 0x00006b00ff0a77ac */ /* 0x000e620008000a00 */
[----:B------:R-:W-:Y:S01]  /*0040*/  MOV R5, 0xffffffff ;  /* 0xffffffff00057802 */ /* 0x000fe20000000f00 */
[----:B------:R-:W2:Y:S01]  /*0050*/  S2R R81, SR_CTAID.Y ;  /* 0x0000000000517919 */ /* 0x000ea20000002600 */
[----:B------:R-:W-:-:S03]  /*0060*/  UMOV UR4, URZ ;  /* 0x000000ff00047c82 */ /* 0x000fc60008000000 */
[----:B-1----:R1:W-:Y:S01]  /*0070*/  STG.E desc[UR10][R2.64], R5 ;  /* 0x0000000502007986 */ /* 0x0023e2000c10190a */
[--C-:B0-----:R-:W-:Y:S02]  /*0080*/  SHF.R.U32.HI R84, RZ, 0x1, R80.reuse ;  /* 0x00000001ff547819 */ /* 0x101fe40000011650 */
[----:B------:R-:W-:Y:S02]  /*0090*/  SHF.R.U32.HI R83, RZ, 0x6, R80 ;  /* 0x00000006ff537819 */ /* 0x000fe40000011650 */
[----:B------:R-:W-:-:S04]  /*00a0*/  LOP3.LUT R82, R84, 0xe, RZ, 0xc0, !PT ;  /* 0x0000000e54527812 */ /* 0x000fc800078ec0ff */
[----:B------:R-:W-:-:S04]  /*00b0*/  LEA R82, R83, R82, 0x5 ;  /* 0x0000005253527211 */ /* 0x000fc800078e28ff */
[----:B-12---:R-:W-:-:S07]  /*00c0*/  LEA R81, R81, R82, 0x6 ;  /* 0x0000005251517211 */ /* 0x006fce00078e30ff */
.L_x_6:
[----:B------:R-:W0:Y:S01]  /*00d0*/  LDC.64 R28, c[0x0][0x388] ;  /* 0x0000e200ff1c7b82 */ /* 0x000e220000000a00 */
[----:B------:R-:W-:Y:S01]  /*00e0*/  SHF.L.U32 R0, R80, 0x2, RZ ;  /* 0x0000000250007819 */ /* 0x000fe200000006ff */
[----:B------:R-:W-:-:S03]  /*00f0*/  USHF.L.U32 UR9, UR4, 0x5, URZ ;  /* 0x0000000504097899 */ /* 0x000fc600080006ff */
[----:B------:R-:W-:-:S03]  /*0100*/  LOP3.LUT R7, R0, 0xc, RZ, 0xc0, !PT ;  /* 0x0000000c00077812 */ /* 0x000fc600078ec0ff */
[----:B------:R-:W-:Y:S02]  /*0110*/  LEA R3, R81, UR9, 0xd ;  /* 0x0000000951037c11 */ /* 0x000fe4000f8e68ff */
[C---:B------:R-:W-:Y:S01]  /*0120*/  LOP3.LUT R84, R7.reuse, 0x10, R84, 0xf8, !PT ;  /* 0x0000001007547812 */ /* 0x040fe200078ef854 */
[----:B------:R-:W1:Y:S01]  /*0130*/  S2UR UR6, SR_CTAID.X ;  /* 0x00000000000679c3 */ /* 0x000e620000002500 */
[----:B------:R-:W-:Y:S02]  /*0140*/  LOP3.LUT R80, R7, 0x20, R80, 0xf8, !PT ;  /* 0x0000002007507812 */ /* 0x000fe400078ef850 */
[----:B------:R-:W-:-:S04]  /*0150*/  IADD3 R9, PT, PT, R3, R84, RZ ;  /* 0x0000005403097210 */ /* 0x000fc80007ffe0ff */
[C---:B------:R-:W-:Y:S01]  /*0160*/  IADD3 R15, PT, PT, R9.reuse, 0x22004, RZ ;  /* 0x00022004090f7810 */ /* 0x040fe20007ffe0ff */
[C---:B0-----:R-:W-:Y:S01]  /*0170*/  IMAD.WIDE.U32 R4, R9.reuse, 0x4, R28 ;  /* 0x0000000409047825 */ /* 0x041fe200078e001c */
[----:B------:R-:W-:-:S04]  /*0180*/  IADD3 R27, PT, PT, R9, 0x20000, RZ ;  /* 0x00020000091b7810 */ /* 0x000fc80007ffe0ff */
[----:B--2---:R-:W2:Y:S04]  /*0190*/  LDG.E R2, desc[UR10][R4.64] ;  /* 0x0000000a04027981 */ /* 0x004ea8000c1e1900 */
[----:B------:R-:W3:Y:S04]  /*01a0*/  LDG.E R0, desc[UR10][R4.64+0x4] ;  /* 0x0000040a04007981 */ /* 0x000ee8000c1e1900 */
[----:B------:R-:W4:Y:S04]  /*01b0*/  LDG.E R3, desc[UR10][R4.64+0x8] ;  /* 0x0000080a04037981 */ /* 0x000f28000c1e1900 */
[----:B------:R0:W5:Y:S01]  /*01c0*/  LDG.E R20, desc[UR10][R4.64+0xc] ;  /* 0x00000c0a04147981 */ /* 0x000162000c1e1900 */
[----:B------:R-:W-:Y:S01]  /*01d0*/  IADD3 R23, PT, PT, R9, 0x2000, RZ ;  /* 0x0000200009177810 */ /* 0x000fe20007ffe0ff */
[----:B------:R-:W-:Y:S01]  /*01e0*/  IMAD R31, R83, -0x10, R82 ;  /* 0xfffffff0531f7824 */ /* 0x000fe200078e0252 */
[----:B------:R-:W-:Y:S01]  /*01f0*/  IADD3 R25, PT, PT, R9, 0x4000, RZ ;  /* 0x0000400009197810 */ /* 0x000fe20007ffe0ff */
[----:B------:R-:W-:Y:S01]  /*0200*/  IMAD.WIDE.U32 R26, R27, 0x4, R28 ;  /* 0x000000041b1a7825 */ /* 0x000fe200078e001c */
[----:B------:R-:W-:-:S02]  /*0210*/  IADD3 R19, PT, PT, R9, 0x4, RZ ;  /* 0x0000000409137810 */ /* 0x000fc40007ffe0ff */
[----:B------:R-:W-:Y:S01]  /*0220*/  IADD3 R17, PT, PT, R9, 0x2004, RZ ;  /* 0x0000200409117810 */ /* 0x000fe20007ffe0ff */
[--C-:B------:R-:W-:Y:S01]  /*0230*/  IMAD.WIDE.U32 R22, R23, 0x4, R28.reuse ;  /* 0x0000000417167825 */ /* 0x100fe200078e001c */
[C---:B------:R-:W-:Y:S01]  /*0240*/  IADD3 R13, PT, PT, R9.reuse, 0x4004, RZ ;  /* 0x00004004090d7810 */ /* 0x040fe20007ffe0ff */
[----:B-1----:R-:W-:Y:S01]  /*0250*/  USHF.L.U32 UR6, UR6, 0x6, URZ ;  /* 0x0000000606067899 */ /* 0x002fe200080006ff */
[----:B0-----:R-:W-:Y:S01]  /*0260*/  IADD3 R5, PT, PT, R9, 0x24000, RZ ;  /* 0x0002400009057810 */ /* 0x001fe20007ffe0ff */
[--C-:B------:R-:W-:Y:S01]  /*0270*/  IMAD.WIDE.U32 R24, R25, 0x4, R28.reuse ;  /* 0x0000000419187825 */ /* 0x100fe200078e001c */
[C---:B------:R-:W-:Y:S01]  /*0280*/  IADD3 R11, PT, PT, R9.reuse, 0x20004, RZ ;  /* 0x00020004090b7810 */ /* 0x040fe20007ffe0ff */
[----:B------:R-:W5:Y:S01]  /*0290*/  LDG.E R50, desc[UR10][R26.64] ;  /* 0x0000000a1a327981 */ /* 0x000f62000c1e1900 */
[----:B------:R-:W-:Y:S01]  /*02a0*/  IADD3 R7, PT, PT, R9, 0x22000, RZ ;  /* 0x0002200009077810 */ /* 0x000fe20007ffe0ff */
[--C-:B------:R-:W-:Y:S01]  /*02b0*/  IMAD.WIDE.U32 R18, R19, 0x4, R28.reuse ;  /* 0x0000000413127825 */ /* 0x100fe200078e001c */
[----:B------:R-:W-:Y:S01]  /*02c0*/  IADD3 R21, PT, PT, R9, 0x24004, RZ ;  /* 0x0002400409157810 */ /* 0x000fe20007ffe0ff */
[----:B------:R-:W5:Y:S02]  /*02d0*/  LDG.E R52, desc[UR10][R26.64+0x4] ;  /* 0x0000040a1a347981 */ /* 0x000f64000c1e1900 */
[----:B------:R-:W-:-:S02]  /*02e0*/  IMAD.WIDE.U32 R8, R15, 0x4, R28 ;  /* 0x000000040f087825 */ /* 0x000fc400078e001c */
[----:B------:R-:W5:Y:S02]  /*02f0*/  LDG.E R54, desc[UR10][R26.64+0x8] ;  /* 0x0000080a1a367981 */ /* 0x000f64000c1e1900 */
[--C-:B------:R-:W-:Y:S02]  /*0300*/  IMAD.WIDE.U32 R14, R5, 0x4, R28.reuse ;  /* 0x00000004050e7825 */ /* 0x100fe400078e001c */
[----:B------:R-:W0:Y:S01]  /*0310*/  LDC.64 R4, c[0x0][0x390] ;  /* 0x0000e400ff047b82 */ /* 0x000e220000000a00 */
[----:B------:R-:W5:Y:S01]  /*0320*/  LDG.E R56, desc[UR10][R26.64+0xc] ;  /* 0x00000c0a1a387981 */ /* 0x000f62000c1e1900 */
[----:B------:R-:W-:-:S03]  /*0330*/  IMAD.WIDE.U32 R16, R17, 0x4, R28 ;  /* 0x0000000411107825 */ /* 0x000fc600078e001c */
[----:B------:R-:W5:Y:S01]  /*0340*/  LDG.E R62, desc[UR10][R26.64+0x8004] ;  /* 0x0080040a1a3e7981 */ /* 0x000f62000c1e1900 */
[----:B------:R-:W-:-:S03]  /*0350*/  IMAD.WIDE.U32 R12, R13, 0x4, R28 ;  /* 0x000000040d0c7825 */ /* 0x000fc600078e001c */
[----:B------:R-:W5:Y:S01]  /*0360*/  LDG.E R64, desc[UR10][R26.64+0x8008] ;  /* 0x0080080a1a407981 */ /* 0x000f62000c1e1900 */
[----:B------:R-:W-:-:S03]  /*0370*/  IMAD.WIDE.U32 R10, R11, 0x4, R28 ;  /* 0x000000040b0a7825 */ /* 0x000fc600078e001c */
[----:B------:R1:W5:Y:S01]  /*0380*/  LDG.E R66, desc[UR10][R26.64+0x800c] ;  /* 0x00800c0a1a427981 */ /* 0x000362000c1e1900 */
[----:B------:R-:W-:-:S03]  /*0390*/  IMAD.WIDE.U32 R6, R7, 0x4, R28 ;  /* 0x0000000407067825 */ /* 0x000fc600078e001c */
[----:B------:R-:W5:Y:S01]  /*03a0*/  LDG.E R30, desc[UR10][R22.64] ;  /* 0x0000000a161e7981 */ /* 0x000f62000c1e1900 */
[----:B------:R-:W-:Y:S01]  /*03b0*/  IMAD.WIDE.U32 R28, R21, 0x4, R28 ;  /* 0x00000004151c7825 */ /* 0x000fe200078e001c */
[----:B------:R-:W-:Y:S02]  /*03c0*/  IADD3 R21, PT, PT, R31, UR9, RZ ;  /* 0x000000091f157c10 */ /* 0x000fe4000fffe0ff */
[----:B------:R-:W5:Y:S02]  /*03d0*/  LDG.E R32, desc[UR10][R22.64+0x4] ;  /* 0x0000040a16207981 */ /* 0x000f64000c1e1900 */
[----:B------:R-:W-:Y:S02]  /*03e0*/  LEA R21, R21, UR6, 0xd ;  /* 0x0000000615157c11 */ /* 0x000fe4000f8e68ff */
[----:B------:R-:W5:Y:S02]  /*03f0*/  LDG.E R34, desc[UR10][R22.64+0x8] ;  /* 0x0000080a16227981 */ /* 0x000f64000c1e1900 */
[----:B------:R-:W-:-:S02]  /*0400*/  IADD3 R21, PT, PT, R21, R80, RZ ;  /* 0x0000005015157210 */ /* 0x000fc40007ffe0ff */
[----:B------:R0:W5:Y:S02]  /*0410*/  LDG.E R36, desc[UR10][R22.64+0xc] ;  /* 0x00000c0a16247981 */ /* 0x000164000c1e1900 */
[C---:B-1----:R-:W-:Y:S02]  /*0420*/  IADD3 R27, PT, PT, R21.reuse, 0x2000, RZ ;  /* 0x00002000151b7810 */ /* 0x042fe40007ffe0ff */
[----:B------:R-:W5:Y:S04]  /*0430*/  LDG.E R40, desc[UR10][R24.64] ;  /* 0x0000000a18287981 */ /* 0x000f68000c1e1900 */
[----:B------:R-:W5:Y:S01]  /*0440*/  LDG.E R42, desc[UR10][R24.64+0x4] ;  /* 0x0000040a182a7981 */ /* 0x000f62000c1e1900 */
[----:B0-----:R-:W-:-:S03]  /*0450*/  IMAD.WIDE.U32 R22, R21, 0x4, R4 ;  /* 0x0000000415167825 */ /* 0x001fc600078e0004 */
[----:B------:R-:W5:Y:S04]  /*0460*/  LDG.E R44, desc[UR10][R24.64+0x8] ;  /* 0x0000080a182c7981 */ /* 0x000f68000c1e1900 */
[----:B------:R0:W5:Y:S04]  /*0470*/  LDG.E R46, desc[UR10][R24.64+0xc] ;  /* 0x00000c0a182e7981 */ /* 0x000168000c1e1900 */
[----:B------:R-:W5:Y:S04]  /*0480*/  LDG.E R26, desc[UR10][R18.64] ;  /* 0x0000000a121a7981 */ /* 0x000f68000c1e1900 */
[----:B------:R-:W5:Y:S01]  /*0490*/  LDG.E R38, desc[UR10][R16.64] ;  /* 0x0000000a10267981 */ /* 0x000f62000c1e1900 */
[----:B0-----:R-:W-:-:S03]  /*04a0*/  IMAD.WIDE.U32 R24, R27, 0x4, R4 ;  /* 0x000000041b187825 */ /* 0x001fc600078e0004 */
[----:B------:R-:W5:Y:S04]  /*04b0*/  LDG.E R48, desc[UR10][R12.64] ;  /* 0x0000000a0c307981 */ /* 0x000f68000c1e1900 */
        /* <DEDUP_REMOVED lines=23> */
[----:B------:R-:W5:Y:S01]  /*0630*/  LDG.E R19, desc[UR10][R24.64+0x4c] ;  /* 0x00004c0a18137981 */ /* 0x000f62000c1e1900 */
[----:B------:R-:W0:Y:S01]  /*0640*/  S2UR UR7, SR_CgaCtaId ;  /* 0x00000000000779c3 */ /* 0x000e220000008800 */
[----:B------:R-:W-:-:S02]  /*0650*/  UMOV UR5, 0x400 ;  /* 0x0000040000057882 */ /* 0x000fc40000000000 */
[----:B0-----:R-:W-:Y:S02]  /*0660*/  ULEA UR8, UR7, UR5, 0x18 ;  /* 0x0000000507087291 */ /* 0x001fe4000f8ec0ff */
[----:B------:R-:W-:-:S04]  /*0670*/  UIADD3 UR5, UPT, UPT, UR5, 0x2000, URZ ;  /* 0x0000200005057890 */ /* 0x000fc8000fffe0ff */
[----:B------:R-:W-:Y:S01]  /*0680*/  ULEA UR7, UR7, UR5, 0x18 ;  /* 0x0000000507077291 */ /* 0x000fe2000f8ec0ff */
[----:B------:R-:W-:-:S05]  /*0690*/  LEA R21, R82, UR8, 0x2 ;  /* 0x0000000852157c11 */ /* 0x000fca000f8e10ff */
[----:B------:R-:W-:Y:S02]  /*06a0*/  LEA R31, R31, UR7, 0x8 ;  /* 0x000000071f1f7c11 */ /* 0x000fe4000f8e40ff */
[----:B------:R-:W-:Y:S02]  /*06b0*/  LEA R21, R84, R21, 0x8 ;  /* 0x0000001554157211 */ /* 0x000fe400078e40ff */
[----:B------:R-:W-:Y:S01]  /*06c0*/  LEA R31, R80, R31, 0x2 ;  /* 0x0000001f501f7211 */ /* 0x000fe200078e10ff */
[----:B------:R-:W-:Y:S02]  /*06d0*/  UMOV UR5, URZ ;  /* 0x000000ff00057c82 */ /* 0x000fe40008000000 */
[----:B--2---:R-:W-:Y:S04]  /*06e0*/  STS [R21], R2 ;  /* 0x0000000215007388 */ /* 0x004fe80000000800 */
[----:B---3--:R0:W-:Y:S04]  /*06f0*/  STS [R21+0x100], R0 ;  /* 0x0001000015007388 */ /* 0x0081e80000000800 */
[----:B----4-:R1:W-:Y:S04]  /*0700*/  STS [R21+0x200], R3 ;  /* 0x0002000315007388 */ /* 0x0103e80000000800 */
[----:B-----5:R2:W-:Y:S01]  /*0710*/  STS [R21+0x300], R20 ;  /* 0x0003001415007388 */ /* 0x0205e20000000800 */
[----:B0-----:R-:W0:Y:S01]  /*0720*/  S2R R0, SR_CTAID.Y ;  /* 0x0000000000007919 */ /* 0x001e220000002600 */
[----:B-1----:R-:W1:Y:S02]  /*0730*/  LDC.64 R2, c[0x0][0x388] ;  /* 0x0000e200ff027b82 */ /* 0x002e640000000a00 */
[----:B------:R2:W-:Y:S04]  /*0740*/  STS [R21+0x40], R50 ;  /* 0x0000403215007388 */ /* 0x0005e80000000800 */
        /* <DEDUP_REMOVED lines=25> */
[----:B------:R2:W-:Y:S04]  /*08e0*/  STS.128 [R31], R4 ;  /* 0x000000041f007388 */ /* 0x0005e80000000c00 */
[----:B------:R2:W-:Y:S04]  /*08f0*/  STS.128 [R31+0x40], R8 ;  /* 0x000040081f007388 */ /* 0x0005e80000000c00 */
[----:B------:R2:W-:Y:S04]  /*0900*/  STS.128 [R31+0x100], R12 ;  /* 0x0001000c1f007388 */ /* 0x0005e80000000c00 */
[----:B------:R2:W-:Y:S01]  /*0910*/  STS.128 [R31+0x140], R16 ;  /* 0x000140101f007388 */ /* 0x0005e20000000c00 */
[----:B01----:R-:W-:Y:S06]  /*0920*/  BAR.SYNC.DEFER_BLOCKING 0x0 ;  /* 0x0000000000007b1d */ /* 0x003fec0000010000 */
.L_x_1:
[----:B--2---:R-:W-:-:S04]  /*0930*/  LEA R4, R0, UR5, 0x6 ;  /* 0x0000000500047c11 */ /* 0x004fc8000f8e30ff */
[----:B------:R-:W-:-:S05]  /*0940*/  SHF.L.U32 R5, R4, 0xd, RZ ;  /* 0x0000000d04057819 */ /* 0x000fca00000006ff */
[----:B------:R-:W-:-:S05]  /*0950*/  IMAD.WIDE.U32 R4, R5, 0x4, R2 ;  /* 0x0000000405047825 */ /* 0x000fca00078e0002 */
[----:B------:R-:W2:Y:S01]  /*0960*/  LDG.E R7, desc[UR10][R4.64] ;  /* 0x0000000a04077981 */ /* 0x000ea2000c1e1900 */
[----:B------:R-:W-:-:S09]  /*0970*/  ULEA UR12, UR5, UR8, 0x2 ;  /* 0x00000008050c7291 */ /* 0x000fd2000f8e10ff */
[----:B------:R-:W2:Y:S02]  /*0980*/  LDS R6, [UR12] ;  /* 0x0000000cff067984 */ /* 0x000ea40008000800 */
[----:B--2---:R-:W-:-:S13]  /*0990*/  FSETP.NEU.AND P0, PT, R6, R7, PT ;  /* 0x000000070600720b */ /* 0x004fda0003f0d000 */
[----:B------:R-:W-:Y:S05]  /*09a0*/  @P0 BRA `(.L_x_0) ;  /* 0x0000002c00880947 */ /* 0x000fea0003800000 */
[----:B------:R-:W2:Y:S04]  /*09b0*/  LDG.E R7, desc[UR10][R4.64+0x4] ;  /* 0x0000040a04077981 */ /* 0x000ea8000c1e1900 */
[----:B------:R-:W2:Y:S02]  /*09c0*/  LDS R6, [UR12+0x100] ;  /* 0x0001000cff067984 */ /* 0x000ea40008000800 */
        /* <DEDUP_REMOVED lines=122> */
[----:B------:R-:W-:-:S04]  /*1170*/  UIADD3 UR5, UPT, UPT, UR5, 0x1, URZ ;  /* 0x0000000105057890 */ /* 0x000fc8000fffe0ff */
[----:B------:R-:W-:-:S09]  /*1180*/  UISETP.NE.AND UP0, UPT, UR5, 0x40, UPT ;  /* 0x000000400500788c */ /* 0x000fd2000bf05270 */
[----:B------:R-:W-:Y:S05]  /*1190*/  BRA.U UP0, `(.L_x_1) ;  /* 0xfffffff500e47547 */ /* 0x000fea000b83ffff */
[----:B------:R-:W0:Y:S01]  /*11a0*/  LDC.64 R2, c[0x0][0x390] ;  /* 0x0000e400ff027b82 */ /* 0x000e220000000a00 */
[----:B------:R-:W-:-:S07]  /*11b0*/  HFMA2 R12, -RZ, RZ, 0, 0 ;  /* 0x00000000ff0c7431 */ /* 0x000fce00000001ff */
.L_x_3:
[----:B------:R-:W-:-:S04]  /*11c0*/  IADD3 R0, PT, PT, R12, UR9, RZ ;  /* 0x000000090c007c10 */ /* 0x000fc8000fffe0ff */
[----:B------:R-:W-:-:S05]  /*11d0*/  LEA R5, R0, UR6, 0xd ;  /* 0x0000000600057c11 */ /* 0x000fca000f8e68ff */
[----:B0-----:R-:W-:-:S05]  /*11e0*/  IMAD.WIDE.U32 R4, R5, 0x4, R2 ;  /* 0x0000000405047825 */ /* 0x001fca00078e0002 */
[----:B------:R-:W2:Y:S01]  /*11f0*/  LDG.E R7, desc[UR10][R4.64] ;  /* 0x0000000a04077981 */ /* 0x000ea2000c1e1900 */
[----:B------:R-:W-:-:S05]  /*1200*/  LEA R0, R12, UR7, 0x8 ;  /* 0x000000070c007c11 */ /* 0x000fca000f8e40ff */
[----:B------:R-:W2:Y:S02]  /*1210*/  LDS.128 R8, [R0] ;  /* 0x0000000000087984 */ /* 0x000ea40000000c00 */
[----:B--2---:R-:W-:-:S13]  /*1220*/  FSETP.NEU.AND P0, PT, R8, R7, PT ;  /* 0x000000070800720b */ /* 0x004fda0003f0d000 */
[----:B------:R-:W-:Y:S05]  /*1230*/  @P0 BRA `(.L_x_2) ;  /* 0x0000002400540947 */ /* 0x000fea0003800000 */
[----:B------:R-:W2:Y:S02]  /*1240*/  LDG.E R6, desc[UR10][R4.64+0x4] ;  /* 0x0000040a04067981 */ /* 0x000ea4000c1e1900 */
        /* <DEDUP_REMOVED lines=8> */
[----:B------:R-:W2:Y:S04]  /*12d0*/  LDG.E R7, desc[UR10][R4.64+0x10] ;  /* 0x0000100a04077981 */ /* 0x000ea8000c1e1900 */
[----:B------:R-:W2:Y:S02]  /*12e0*/  LDS.128 R8, [R0+0x10] ;  /* 0x0000100000087984 */ /* 0x000ea40000000c00 */
        /* <DEDUP_REMOVED lines=193> */
[----:B------:R-:W-:-:S04]  /*1f00*/  IADD3 R12, PT, PT, R12, 0x1, RZ ;  /* 0x000000010c0c7810 */ /* 0x000fc80007ffe0ff */
[----:B------:R-:W-:-:S13]  /*1f10*/  ISETP.NE.AND P0, PT, R12, 0x20, PT ;  /* 0x000000200c00780c */ /* 0x000fda0003f05270 */
[----:B------:R-:W-:Y:S05]  /*1f20*/  @P0 BRA `(.L_x_3) ;  /* 0xfffffff000a40947 */ /* 0x000fea000383ffff */
[----:B------:R-:W-:Y:S01]  /*1f30*/  HFMA2 R79, -RZ, RZ, 0, 0 ;  /* 0x00000000ff4f7431 */ /* 0x000fe200000001ff */
[----:B------:R-:W-:-:S11]  /*1f40*/  UPLOP3.LUT UP0, UPT, UPT, UPT, UPT, 0x80, 0x8 ;  /* 0x000000000008789c */ /* 0x000fd60003f0f070 */
.L_x_5:
[----:B------:R-:W0:Y:S01]  /*1f50*/  S2R R80, SR_TID.X ;  /* 0x0000000000507919 */ /* 0x000e220000002100 */
[----:B------:R-:W1:Y:S01]  /*1f60*/  S2UR UR6, SR_CgaCtaId ;  /* 0x00000000000679c3 */ /* 0x000e620000008800 */
[----:B------:R-:W-:Y:S01]  /*1f70*/  UMOV UR5, 0x400 ;  /* 0x0000040000057882 */ /* 0x000fe20000000000 */
[----:B------:R-:W-:Y:S01]  /*1f80*/  UPLOP3.LUT UP1, UPT, UPT, UPT, UP0, 0x80, 0x8 ;  /* 0x000000000008789c */ /* 0x000fe20003f2f000 */
[----:B--2---:R-:W2:Y:S01]  /*1f90*/  S2R R43, SR_CTAID.Y ;  /* 0x00000000002b7919 */ /* 0x004ea20000002600 */
[----:B------:R-:W-:Y:S02]  /*1fa0*/  UPLOP3.LUT UP0, UPT, UPT, UPT, UPT, 0x80, 0x8 ;  /* 0x000000000008789c */ /* 0x000fe40003f0f070 */
[----:B-1----:R-:W-:Y:S02]  /*1fb0*/  ULEA UR7, UR6, UR5, 0x18 ;  /* 0x0000000506077291 */ /* 0x002fe4000f8ec0ff */
[----:B------:R-:W-:-:S04]  /*1fc0*/  UIADD3 UR5, UPT, UPT, UR5, 0x2000, URZ ;  /* 0x0000200005057890 */ /* 0x000fc8000fffe0ff */
[----:B------:R-:W-:Y:S01]  /*1fd0*/  ULEA UR6, UR6, UR5, 0x18 ;  /* 0x0000000506067291 */ /* 0x000fe2000f8ec0ff */
[----:B0-----:R-:W-:Y:S02]  /*1fe0*/  SHF.L.U32 R0, R80, 0x1, RZ ;  /* 0x0000000150007819 */ /* 0x001fe400000006ff */
[----:B------:R-:W-:Y:S01]  /*1ff0*/  SHF.R.U32.HI R84, RZ, 0x1, R80 ;  /* 0x00000001ff547819 */ /* 0x000fe20000011650 */
[----:B------:R-:W-:Y:S01]  /*2000*/  UMOV UR5, URZ ;  /* 0x000000ff00057c82 */ /* 0x000fe20008000000 */
[----:B------:R-:W-:Y:S02]  /*2010*/  LOP3.LUT R0, R0, 0x7b8, RZ, 0xc0, !PT ;  /* 0x000007b800007812 */ /* 0x000fe400078ec0ff */
[----:B------:R-:W-:Y:S02]  /*2020*/  LOP3.LUT R40, R84, 0x1ee, RZ, 0xc0, !PT ;  /* 0x000001ee54287812 */ /* 0x000fe400078ec0ff */
[----:B------:R-:W-:Y:S02]  /*2030*/  IADD3 R0, PT, PT, R0, UR7, RZ ;  /* 0x0000000700007c10 */ /* 0x000fe4000fffe0ff */
[----:B--2---:R-:W-:-:S02]  /*2040*/  LEA R40, R43, R40, 0x6 ;  /* 0x000000282b287211 */ /* 0x004fc400078e30ff */
[----:B------:R-:W-:Y:S02]  /*2050*/  LEA R41, R79, R0, 0x2 ;  /* 0x000000004f297211 */ /* 0x000fe400078e10ff */
[----:B------:R-:W0:Y:S01]  /*2060*/  S2R R0, SR_CTAID.X ;  /* 0x0000000000007919 */ /* 0x000e220000002500 */
[C---:B------:R-:W-:Y:S02]  /*2070*/  LOP3.LUT R78, R80.reuse, 0x20, RZ, 0xc0, !PT ;  /* 0x00000020504e7812 */ /* 0x040fe400078ec0ff */
[----:B------:R-:W-:Y:S01]  /*2080*/  SHF.L.U32 R43, R80, 0x2, RZ ;  /* 0x00000002502b7819 */ /* 0x000fe200000006ff */
[----:B------:R1:W2:Y:S01]  /*2090*/  LDS.64 R76, [R41] ;  /* 0x00000000294c7984 */ /* 0x0002a20000000a00 */
[----:B------:R-:W-:Y:S02]  /*20a0*/  IADD3 R79, PT, PT, R40, R79, RZ ;  /* 0x0000004f284f7210 */ /* 0x000fe40007ffe0ff */
[----:B------:R-:W-:Y:S01]  /*20b0*/  LOP3.LUT R78, R78, 0xc, R43, 0xf8, !PT ;  /* 0x0000000c4e4e7812 */ /* 0x000fe200078ef82b */
[----:B------:R1:W3:Y:S04]  /*20c0*/  LDS.64 R74, [R41+0x100] ;  /* 0x00010000294a7984 */ /* 0x0002e80000000a00 */
[----:B------:R1:W4:Y:S04]  /*20d0*/  LDS.64 R72, [R41+0x200] ;  /* 0x0002000029487984 */ /* 0x0003280000000a00 */
[----:B------:R1:W0:Y:S04]  /*20e0*/  LDS.64 R70, [R41+0x300] ;  /* 0x0003000029467984 */ /* 0x0002280000000a00 */
        /* <DEDUP_REMOVED lines=27> */
[----:B--234-:R1:W0:Y:S02]  /*22a0*/  LDS.64 R52, [R41+0x1f00] ;  /* 0x001f000029347984 */ /* 0x01c2240000000a00 */
.L_x_4:
[----:B--2---:R-:W-:-:S04]  /*22b0*/  IADD3 R87, PT, PT, R78, UR5, RZ ;  /* 0x000000054e577c10 */ /* 0x004fc8000fffe0ff */
[----:B------:R-:W-:-:S05]  /*22c0*/  LEA R85, R87, UR6, 0x2 ;  /* 0x0000000657557c11 */ /* 0x000fca000f8e10ff */
[----:B-1----:R-:W1:Y:S04]  /*22d0*/  LDS.128 R40, [R85] ;  /* 0x0000000055287984 */ /* 0x002e680000000c00 */
[----:B------:R-:W2:Y:S04]  /*22e0*/  LDS.128 R44, [R85+0x100] ;  /* 0x00010000552c7984 */ /* 0x000ea80000000c00 */
[----:B------:R-:W3:Y:S01]  /*22f0*/  LDS.128 R48, [R85+0x200] ;  /* 0x0002000055307984 */ /* 0x000ee20000000c00 */
[CC--:B-1----:R-:W-:Y:S01]  /*2300*/  FFMA R89, R76.reuse, R40.reuse, RZ ;  /* 0x000000284c597223 */ /* 0x0c2fe200000000ff */
[C---:B------:R-:W-:Y:S01]  /*2310*/  FFMA R92, R77.reuse, R40, RZ ;  /* 0x000000284d5c7223 */ /* 0x040fe200000000ff */
[-C--:B------:R-:W-:Y:S01]  /*2320*/  FFMA R91, R76, R41.reuse, RZ ;  /* 0x000000294c5b7223 */ /* 0x080fe200000000ff */
[----:B------:R-:W-:Y:S01]  /*2330*/  FFMA R86, R77, R41, RZ ;  /* 0x000000294d567223 */ /* 0x000fe200000000ff */
[CC--:B--2---:R-:W-:Y:S01]  /*2340*/  FFMA R89, R74.reuse, R44.reuse, R89 ;  /* 0x0000002c4a597223 */ /* 0x0c4fe20000000059 */
[C---:B------:R-:W-:Y:S01]  /*2350*/  FFMA R92, R75.reuse, R44, R92 ;  /* 0x0000002c4b5c7223 */ /* 0x040fe2000000005c */
[-C--:B------:R-:W-:Y:S01]  /*2360*/  FFMA R44, R74, R45.reuse, R91 ;  /* 0x0000002d4a2c7223 */ /* 0x080fe2000000005b */
[----:B------:R-:W-:Y:S01]  /*2370*/  FFMA R86, R75, R45, R86 ;  /* 0x0000002d4b567223 */ /* 0x000fe20000000056 */
[CC--:B------:R-:W-:Y:S01]  /*2380*/  FFMA R45, R76.reuse, R42.reuse, RZ ;  /* 0x0000002a4c2d7223 */ /* 0x0c0fe200000000ff */
[C---:B------:R-:W-:Y:S01]  /*2390*/  FFMA R42, R77.reuse, R42, RZ ;  /* 0x0000002a4d2a7223 */ /* 0x040fe200000000ff */
[-C--:B------:R-:W-:Y:S01]  /*23a0*/  FFMA R41, R76, R43.reuse, RZ ;  /* 0x0000002b4c297223 */ /* 0x080fe200000000ff */
[----:B------:R-:W-:Y:S01]  /*23b0*/  FFMA R90, R77, R43, RZ ;  /* 0x0000002b4d5a7223 */ /* 0x000fe200000000ff */
[CC--:B------:R-:W-:Y:S01]  /*23c0*/  FFMA R45, R74.reuse, R46.reuse, R45 ;  /* 0x0000002e4a2d7223 */ /* 0x0c0fe2000000002d */
[C---:B------:R-:W-:Y:S01]  /*23d0*/  FFMA R46, R75.reuse, R46, R42 ;  /* 0x0000002e4b2e7223 */ /* 0x040fe2000000002a */
[-C--:B------:R-:W-:Y:S01]  /*23e0*/  FFMA R88, R74, R47.reuse, R41 ;  /* 0x0000002f4a587223 */ /* 0x080fe20000000029 */
[----:B------:R-:W-:Y:S01]  /*23f0*/  FFMA R90, R75, R47, R90 ;  /* 0x0000002f4b5a7223 */ /* 0x000fe2000000005a */
[----:B------:R-:W0:Y:S01]  /*2400*/  LDS.128 R40, [R85+0x300] ;  /* 0x0003000055287984 */ /* 0x000e220000000c00 */
[CC--:B---3--:R-:W-:Y:S01]  /*2410*/  FFMA R47, R72.reuse, R48.reuse, R89 ;  /* 0x00000030482f7223 */ /* 0x0c8fe20000000059 */
[C---:B------:R-:W-:Y:S01]  /*2420*/  FFMA R92, R73.reuse, R48, R92 ;  /* 0x00000030495c7223 */ /* 0x040fe2000000005c */
[CC--:B------:R-:W-:Y:S01]  /*2430*/  FFMA R48, R72.reuse, R49.reuse, R44 ;  /* 0x0000003148307223 */ /* 0x0c0fe2000000002c */
[C---:B------:R-:W-:Y:S01]  /*2440*/  FFMA R86, R73.reuse, R49, R86 ;  /* 0x0000003149567223 */ /* 0x040fe20000000056 */
[CC--:B------:R-:W-:Y:S01]  /*2450*/  FFMA R49, R72.reuse, R50.reuse, R45 ;  /* 0x0000003248317223 */ /* 0x0c0fe2000000002d */
[-C--:B------:R-:W-:Y:S01]  /*2460*/  FFMA R88, R72, R51.reuse, R88 ;  /* 0x0000003348587223 */ /* 0x080fe20000000058 */
[C---:B------:R-:W-:Y:S01]  /*2470*/  FFMA R90, R73.reuse, R51, R90 ;  /* 0x00000033495a7223 */ /* 0x040fe2000000005a */
[----:B------:R-:W-:Y:S01]  /*2480*/  FFMA R50, R73, R50, R46 ;  /* 0x0000003249327223 */ /* 0x000fe2000000002e */
[CC--:B0-----:R-:W-:Y:S01]  /*2490*/  FFMA R51, R70.reuse, R40.reuse, R47 ;  /* 0x0000002846337223 */ /* 0x0c1fe2000000002f */
[C---:B------:R-:W-:Y:S01]  /*24a0*/  FFMA R92, R71.reuse, R40, R92 ;  /* 0x00000028475c7223 */ /* 0x040fe2000000005c */
[----:B------:R-:W0:Y:S01]  /*24b0*/  LDS.128 R44, [R85+0x400] ;  /* 0x00040000552c7984 */ /* 0x000e220000000c00 */
[CC--:B------:R-:W-:Y:S01]  /*24c0*/  FFMA R48, R70.reuse, R41.reuse, R48 ;  /* 0x0000002946307223 */ /* 0x0c0fe20000000030 */
[C---:B------:R-:W-:Y:S01]  /*24d0*/  FFMA R86, R71.reuse, R41, R86 ;  /* 0x0000002947567223 */ /* 0x040fe20000000056 */
[CC--:B------:R-:W-:Y:S01]  /*24e0*/  FFMA R49, R70.reuse, R42.reuse, R49 ;  /* 0x0000002a46317223 */ /* 0x0c0fe20000000031 */
[C---:B------:R-:W-:Y:S01]  /*24f0*/  FFMA R50, R71.reuse, R42, R50 ;  /* 0x0000002a47327223 */ /* 0x040fe20000000032 */
[-C--:B------:R-:W-:Y:S01]  /*2500*/  FFMA R88, R70, R43.reuse, R88 ;  /* 0x0000002b46587223 */ /* 0x080fe20000000058 */
[----:B------:R-:W-:-:S02]  /*2510*/  FFMA R90, R71, R43, R90 ;  /* 0x0000002b475a7223 */ /* 0x000fc4000000005a */
[----:B------:R-:W1:Y:S01]  /*2520*/  LDS.128 R40, [R85+0x500] ;  /* 0x0005000055287984 */ /* 0x000e620000000c00 */
[CC--:B0-----:R-:W-:Y:S01]  /*2530*/  FFMA R51, R68.reuse, R44.reuse, R51 ;  /* 0x0000002c44337223 */ /* 0x0c1fe20000000033 */
[C---:B------:R-:W-:Y:S01]  /*2540*/  FFMA R92, R69.reuse, R44, R92 ;  /* 0x0000002c455c7223 */ /* 0x040fe2000000005c */
[CC--:B------:R-:W-:Y:S01]  /*2550*/  FFMA R48, R68.reuse, R45.reuse, R48 ;  /* 0x0000002d44307223 */ /* 0x0c0fe20000000030 */
[C---:B------:R-:W-:Y:S01]  /*2560*/  FFMA R86, R69.reuse, R45, R86 ;  /* 0x0000002d45567223 */ /* 0x040fe20000000056 */
[CC--:B------:R-:W-:Y:S01]  /*2570*/  FFMA R49, R68.reuse, R46.reuse, R49 ;  /* 0x0000002e44317223 */ /* 0x0c0fe20000000031 */
[C---:B------:R-:W-:Y:S01]  /*2580*/  FFMA R50, R69.reuse, R46, R50 ;  /* 0x0000002e45327223 */ /* 0x040fe20000000032 */
[-C--:B------:R-:W-:Y:S01]  /*2590*/  FFMA R88, R68, R47.reuse, R88 ;  /* 0x0000002f44587223 */ /* 0x080fe20000000058 */
[----:B------:R-:W-:Y:S01]  /*25a0*/  FFMA R90, R69, R47, R90 ;  /* 0x0000002f455a7223 */ /* 0x000fe2000000005a */
[CC--:B-1----:R-:W-:Y:S01]  /*25b0*/  FFMA R51, R66.reuse, R40.reuse, R51 ;  /* 0x0000002842337223 */ /* 0x0c2fe20000000033 */
[----:B------:R-:W0:Y:S01]  /*25c0*/  LDS.128 R44, [R85+0x600] ;  /* 0x00060000552c7984 */ /* 0x000e220000000c00 */
[C---:B------:R-:W-:Y:S01]  /*25d0*/  FFMA R92, R67.reuse, R40, R92 ;  /* 0x00000028435c7223 */ /* 0x040fe2000000005c */
        /* <DEDUP_REMOVED lines=14> */
[----:B------:R-:W-:Y:S02]  /*26c0*/  FFMA R90, R65, R47, R90 ;  /* 0x0000002f415a7223 */ /* 0x000fe4000000005a */
[----:B------:R-:W0:Y:S01]  /*26d0*/  LDS.128 R44, [R85+0x800] ;  /* 0x00080000552c7984 */ /* 0x000e220000000c00 */
[CC--:B-1----:R-:W-:Y:S01]  /*26e0*/  FFMA R51, R62.reuse, R40.reuse, R51 ;  /* 0x000000283e337223 */ /* 0x0c2fe20000000033 */
        /* <DEDUP_REMOVED lines=201> */
[-C--:B------:R-:W-:Y:S01]  /*3380*/  FFMA R49, R36, R42.reuse, R49 ;  /* 0x0000002a24317223 */ /* 0x080fe20000000031 */
[----:B------:R-:W1:Y:S01]  /*3390*/  LDC.64 R40, c[0x0][0x380] ;  /* 0x0000e000ff287b82 */ /* 0x000e620000000a00 */
[C---:B------:R-:W-:Y:S01]  /*33a0*/  FFMA R50, R37.reuse, R42, R50 ;  /* 0x0000002a25327223 */ /* 0x040fe20000000032 */
[----:B------:R-:W-:Y:S01]  /*33b0*/  LEA R42, R0, R87, 0x6 ;  /* 0x00000057002a7211 */ /* 0x000fe200078e30ff */
[-C--:B------:R-:W-:Y:S01]  /*33c0*/  FFMA R88, R36, R43.reuse, R88 ;  /* 0x0000002b24587223 */ /* 0x080fe20000000058 */
[----:B------:R-:W-:Y:S01]  /*33d0*/  FFMA R90, R37, R43, R90 ;  /* 0x0000002b255a7223 */ /* 0x000fe2000000005a */
[CC--:B0-----:R-:W-:Y:S01]  /*33e0*/  FFMA R48, R38.reuse, R45.reuse, R48 ;  /* 0x0000002d26307223 */ /* 0x0c1fe20000000030 */
[----:B------:R-:W-:Y:S01]  /*33f0*/  FFMA R86, R39, R45, R86 ;  /* 0x0000002d27567223 */ /* 0x000fe20000000056 */
[----:B------:R-:W-:Y:S01]  /*3400*/  LEA R45, R79, R42, 0xd ;  /* 0x0000002a4f2d7211 */ /* 0x000fe200078e68ff */
[CC--:B------:R-:W-:Y:S01]  /*3410*/  FFMA R88, R38.reuse, R47.reuse, R88 ;  /* 0x0000002f26587223 */ /* 0x0c0fe20000000058 */
[C---:B------:R-:W-:Y:S01]  /*3420*/  FFMA R90, R39.reuse, R47, R90 ;  /* 0x0000002f275a7223 */ /* 0x040fe2000000005a */
[-C--:B------:R-:W-:Y:S01]  /*3430*/  FFMA R51, R38, R44.reuse, R51 ;  /* 0x0000002c26337223 */ /* 0x080fe20000000033 */
[----:B------:R-:W-:Y:S01]  /*3440*/  FFMA R92, R39, R44, R92 ;  /* 0x0000002c275c7223 */ /* 0x000fe2000000005c */
[C---:B------:R-:W-:Y:S01]  /*3450*/  IADD3 R47, PT, PT, R45.reuse, 0x2000, RZ ;  /* 0x000020002d2f7810 */ /* 0x040fe20007ffe0ff */
[----:B-1----:R-:W-:-:S04]  /*3460*/  IMAD.WIDE.U32 R44, R45, 0x4, R40 ;  /* 0x000000042d2c7825 */ /* 0x002fc800078e0028 */
[-C--:B------:R-:W-:Y:S01]  /*3470*/  FFMA R87, R39, R46.reuse, R50 ;  /* 0x0000002e27577223 */ /* 0x080fe20000000032 */
[----:B------:R-:W-:Y:S01]  /*3480*/  FFMA R49, R38, R46, R49 ;  /* 0x0000002e26317223 */ /* 0x000fe20000000031 */
[----:B------:R-:W-:Y:S01]  /*3490*/  IMAD.WIDE.U32 R46, R47, 0x4, R40 ;  /* 0x000000042f2e7825 */ /* 0x000fe200078e0028 */
[----:B------:R-:W2:Y:S04]  /*34a0*/  LDG.E R91, desc[UR10][R44.64+0x4] ;  /* 0x0000040a2c5b7981 */ /* 0x000ea8000c1e1900 */
[----:B------:R-:W3:Y:S04]  /*34b0*/  LDG.E R93, desc[UR10][R44.64] ;  /* 0x0000000a2c5d7981 */ /* 0x000ee8000c1e1900 */
[----:B------:R-:W4:Y:S04]  /*34c0*/  LDG.E R89, desc[UR10][R44.64+0x8] ;  /* 0x0000080a2c597981 */ /* 0x000f28000c1e1900 */
[----:B------:R-:W5:Y:S04]  /*34d0*/  LDG.E R50, desc[UR10][R44.64+0xc] ;  /* 0x00000c0a2c327981 */ /* 0x000f68000c1e1900 */
[----:B------:R-:W0:Y:S02]  /*34e0*/  LDS.128 R40, [R85+0x1f00] ;  /* 0x001f000055287984 */ /* 0x000e240000000c00 */
[C---:B0-----:R-:W-:Y:S01]  /*34f0*/  FFMA R48, R52.reuse, R41, R48 ;  /* 0x0000002934307223 */ /* 0x041fe20000000030 */
[----:B------:R-:W-:-:S03]  /*3500*/  FFMA R51, R52, R40, R51 ;  /* 0x0000002834337223 */ /* 0x000fc60000000033 */
[----:B--2---:R-:W-:Y:S01]  /*3510*/  FADD R91, R48, R91 ;  /* 0x0000005b305b7221 */ /* 0x004fe20000000000 */
[C---:B------:R-:W-:Y:S01]  /*3520*/  FFMA R48, R52.reuse, R42, R49 ;  /* 0x0000002a34307223 */ /* 0x040fe20000000031 */
[----:B------:R-:W-:Y:S01]  /*3530*/  FFMA R49, R52, R43, R88 ;  /* 0x0000002b34317223 */ /* 0x000fe20000000058 */
[----:B---3--:R-:W-:Y:S02]  /*3540*/  FADD R93, R51, R93 ;  /* 0x0000005d335d7221 */ /* 0x008fe40000000000 */
[----:B----4-:R-:W-:Y:S01]  /*3550*/  FADD R89, R48, R89 ;  /* 0x0000005930597221 */ /* 0x010fe20000000000 */
[----:B-----5:R-:W-:Y:S02]  /*3560*/  FADD R49, R49, R50 ;  /* 0x0000003231317221 */ /* 0x020fe40000000000 */
[----:B------:R2:W-:Y:S04]  /*3570*/  STG.E desc[UR10][R44.64], R93 ;  /* 0x0000005d2c007986 */ /* 0x0005e8000c10190a */
[----:B------:R2:W-:Y:S04]  /*3580*/  STG.E desc[UR10][R44.64+0x4], R91 ;  /* 0x0000045b2c007986 */ /* 0x0005e8000c10190a */
[----:B------:R2:W-:Y:S04]  /*3590*/  STG.E desc[UR10][R44.64+0x8], R89 ;  /* 0x000008592c007986 */ /* 0x0005e8000c10190a */
[----:B------:R2:W-:Y:S04]  /*35a0*/  STG.E desc[UR10][R44.64+0xc], R49 ;  /* 0x00000c312c007986 */ /* 0x0005e8000c10190a */
[----:B------:R-:W3:Y:S04]  /*35b0*/  LDG.E R51, desc[UR10][R46.64] ;  /* 0x0000000a2e337981 */ /* 0x000ee8000c1e1900 */
[----:B------:R-:W4:Y:S04]  /*35c0*/  LDG.E R85, desc[UR10][R46.64+0x4] ;  /* 0x0000040a2e557981 */ /* 0x000f28000c1e1900 */
[----:B------:R-:W5:Y:S04]  /*35d0*/  LDG.E R48, desc[UR10][R46.64+0x8] ;  /* 0x0000080a2e307981 */ /* 0x000f68000c1e1900 */
[----:B------:R-:W2:Y:S01]  /*35e0*/  LDG.E R50, desc[UR10][R46.64+0xc] ;  /* 0x00000c0a2e327981 */ /* 0x000ea2000c1e1900 */
[C---:B------:R-:W-:Y:S01]  /*35f0*/  FFMA R92, R53.reuse, R40, R92 ;  /* 0x00000028355c7223 */ /* 0x040fe2000000005c */
[C---:B------:R-:W-:Y:S01]  /*3600*/  FFMA R86, R53.reuse, R41, R86 ;  /* 0x0000002935567223 */ /* 0x040fe20000000056 */
[C---:B------:R-:W-:Y:S01]  /*3610*/  FFMA R87, R53.reuse, R42, R87 ;  /* 0x0000002a35577223 */ /* 0x040fe20000000057 */
[----:B------:R-:W-:Y:S01]  /*3620*/  FFMA R90, R53, R43, R90 ;  /* 0x0000002b355a7223 */ /* 0x000fe2000000005a */
[----:B------:R-:W-:-:S02]  /*3630*/  UPLOP3.LUT UP2, UPT, UPT, UPT, UP0, 0x80, 0x8 ;  /* 0x000000000008789c */ /* 0x000fc40003f4f000 */
[----:B------:R-:W-:Y:S01]  /*3640*/  UPLOP3.LUT UP0, UPT, UPT, UPT, UPT, 0x40, 0x4 ;  /* 0x000000000004789c */ /* 0x000fe20003f0e870 */
[----:B------:R-:W-:Y:S01]  /*3650*/  UMOV UR5, 0x8 ;  /* 0x0000000800057882 */ /* 0x000fe20000000000 */
[----:B---3--:R-:W-:Y:S01]  /*3660*/  FADD R51, R92, R51 ;  /* 0x000000335c337221 */ /* 0x008fe20000000000 */
[----:B----4-:R-:W-:Y:S01]  /*3670*/  FADD R85, R86, R85 ;  /* 0x0000005556557221 */ /* 0x010fe20000000000 */
[----:B-----5:R-:W-:Y:S01]  /*3680*/  FADD R87, R87, R48 ;  /* 0x0000003057577221 */ /* 0x020fe20000000000 */
[----:B--2---:R-:W-:Y:S02]  /*3690*/  FADD R41, R90, R50 ;  /* 0x000000325a297221 */ /* 0x004fe40000000000 */
[----:B------:R2:W-:Y:S04]  /*36a0*/  STG.E desc[UR10][R46.64], R51 ;  /* 0x000000332e007986 */ /* 0x0005e8000c10190a */
[----:B------:R2:W-:Y:S04]  /*36b0*/  STG.E desc[UR10][R46.64+0x4], R85 ;  /* 0x000004552e007986 */ /* 0x0005e8000c10190a */
[----:B------:R2:W-:Y:S04]  /*36c0*/  STG.E desc[UR10][R46.64+0x8], R87 ;  /* 0x000008572e007986 */ /* 0x0005e8000c10190a */
[----:B------:R2:W-:Y:S01]  /*36d0*/  STG.E desc[UR10][R46.64+0xc], R41 ;  /* 0x00000c292e007986 */ /* 0x0005e2000c10190a */
[----:B------:R-:W-:Y:S05]  /*36e0*/  BRA.U UP2, `(.L_x_4) ;  /* 0xffffffe902f07547 */ /* 0x000fea000b83ffff */
[----:B------:R-:W-:Y:S01]  /*36f0*/  HFMA2 R79, -RZ, RZ, 0, 2.384185791015625e-07 ;  /* 0x00000004ff4f7431 */ /* 0x000fe200000001ff */
[----:B------:R-:W-:Y:S01]  /*3700*/  UPLOP3.LUT UP0, UPT, UPT, UPT, UPT, 0x40, 0x4 ;  /* 0x000000000004789c */ /* 0x000fe20003f0e870 */
[----:B------:R-:W-:Y:S10]  /*3710*/  BRA.U UP1, `(.L_x_5) ;  /* 0xffffffe9010c7547 */ /* 0x000ff4000b83ffff */
[----:B------:R-:W-:Y:S01]  /*3720*/  BAR.SYNC.DEFER_BLOCKING 0x0 ;  /* 0x0000000000007b1d */ /* 0x000fe20000010000 */
[----:B------:R-:W-:-:S04]  /*3730*/  UIADD3 UR4, UPT, UPT, UR4, 0x1, URZ ;  /* 0x0000000104047890 */ /* 0x000fc8000fffe0ff */
[----:B------:R-:W-:-:S09]  /*3740*/  UISETP.NE.AND UP0, UPT, UR4, 0x100, UPT ;  /* 0x000001000400788c */ /* 0x000fd2000bf05270 */
[----:B------:R-:W-:Y:S05]  /*3750*/  BRA.U UP0, `(.L_x_6) ;  /* 0xffffffc9005c7547 */ /* 0x000fea000b83ffff */
[----:B------:R-:W0:Y:S02]  /*3760*/  LDC.64 R2, c[0x0][0x398] ;  /* 0x0000e600ff027b82 */ /* 0x000e240000000a00 */
[----:B0-----:R-:W-:Y:S01]  /*3770*/  STG.E desc[UR10][R2.64], RZ ;  /* 0x000000ff02007986 */ /* 0x001fe2000c10190a */
[----:B------:R-:W-:Y:S05]  /*3780*/  EXIT ;  /* 0x000000000000794d */ /* 0x000fea0003800000 */
.L_x_2:
[----:B------:R-:W0:Y:S01]  /*3790*/  LDC.64 R2, c[0x0][0x398] ;  /* 0x0000e600ff027b82 */ /* 0x000e220000000a00 */
[----:B------:R-:W-:-:S05]  /*37a0*/  HFMA2 R5, -RZ, RZ, 0, 1.1920928955078125e-07 ;  /* 0x00000002ff057431 */ /* 0x000fca00000001ff */
[----:B0-----:R-:W-:Y:S01]  /*37b0*/  STG.E desc[UR10][R2.64], R5 ;  /* 0x0000000502007986 */ /* 0x001fe2000c10190a */
[----:B------:R-:W-:Y:S05]  /*37c0*/  EXIT ;  /* 0x000000000000794d */ /* 0x000fea0003800000 */
.L_x_0:
[----:B------:R-:W0:Y:S01]  /*37d0*/  LDC.64 R2, c[0x0][0x398] ;  /* 0x0000e600ff027b82 */ /* 0x000e220000000a00 */
[----:B------:R-:W-:-:S05]  /*37e0*/  HFMA2 R5, -RZ, RZ, 0, 5.9604644775390625e-08 ;  /* 0x00000001ff057431 */ /* 0x000fca00000001ff */
[----:B0-----:R-:W-:Y:S01]  /*37f0*/  STG.E desc[UR10][R2.64], R5 ;  /* 0x0000000502007986 */ /* 0x001fe2000c10190a */
[----:B------:R-:W-:Y:S05]  /*3800*/  EXIT ;  /* 0x000000000000794d */ /* 0x000fea0003800000 */
.L_x_7:
[----:B------:R-:W-:-:S00]  /*3810*/  BRA `(.L_x_7) ;  /* 0xfffffffc00fc7947 */ /* 0x000fc0000383ffff */
[----:B------:R-:W-:-:S00]  /*3820*/  NOP ;  /* 0x0000000000007918 */ /* 0x000fc00000000000 */
        /* <DEDUP_REMOVED lines=13> */
.L_x_8:


//--------------------- .nv.shared._Z6matmulPfS_S_Pi --------------------------
	.section	.nv.shared._Z6matmulPfS_S_Pi,"aw",@nobits
	.sectionflags	@""
	.align	4
.nv.shared._Z6matmulPfS_S_Pi:
	.zero		17408


//--------------------- .nv.shared.reserved.0     --------------------------
	.section	.nv.shared.reserved.0,"aw",@nobits
	.weak		__nv_reservedSMEM_offset_0_alias
	.size		__nv_reservedSMEM_offset_0_alias, 0, 64
	.other		__nv_reservedSMEM_offset_0_alias,@"STO_CUDA_RESERVED_SHARED STV_DEFAULT"
__nv_reservedSMEM_offset_0_alias:
	.zero		0
	.zero		64


//--------------------- .nv.constant0._Z6matmulPfS_S_Pi --------------------------
	.section	.nv.constant0._Z6matmulPfS_S_Pi,"a",@progbits
	.sectionflags	@""
	.align	4
.nv.constant0._Z6matmulPfS_S_Pi:
	.zero		928


//--------------------- SYMBOLS --------------------------

	.type		.nv.reservedSmem.offset0,@object
	.size		.nv.reservedSmem.offset0,0x4
	.type		.nv.reservedSmem.cap,@object
	.size		.nv.reservedSmem.cap,0x4
